//
// Generated by NVIDIA NVVM Compiler
//
// Compiler Build ID: CL-36424714
// Cuda compilation tools, release 13.0, V13.0.88
// Based on NVVM 20.0.0
//

.version 9.0
.target sm_100
.address_size 64

	// .globl	_Z10PadWithMaxPiii
.extern .shared .align 16 .b8 s[];

.visible .entry _Z10PadWithMaxPiii(
	.param .u64 .ptr .align 1 _Z10PadWithMaxPiii_param_0,
	.param .u32 _Z10PadWithMaxPiii_param_1,
	.param .u32 _Z10PadWithMaxPiii_param_2
)
{
	.reg .pred 	%p<7>;
	.reg .b32 	%r<35>;
	.reg .b64 	%rd<11>;

	ld.param.u64 	%rd2, [_Z10PadWithMaxPiii_param_0];
	ld.param.u32 	%r13, [_Z10PadWithMaxPiii_param_1];
	ld.param.u32 	%r12, [_Z10PadWithMaxPiii_param_2];
	cvta.to.global.u64 	%rd1, %rd2;
	mov.u32 	%r14, %ctaid.x;
	mov.u32 	%r15, %ntid.x;
	mov.u32 	%r16, %tid.x;
	mad.lo.s32 	%r17, %r14, %r15, %r16;
	mov.u32 	%r18, %nctaid.x;
	mul.lo.s32 	%r1, %r15, %r18;
	add.s32 	%r33, %r17, %r13;
	setp.ge.s32 	%p1, %r33, %r12;
	@%p1 bra 	$L__BB0_7;
	add.s32 	%r19, %r33, %r1;
	max.s32 	%r20, %r12, %r19;
	setp.lt.s32 	%p2, %r19, %r12;
	selp.u32 	%r21, 1, 0, %p2;
	add.s32 	%r22, %r19, %r21;
	sub.s32 	%r23, %r20, %r22;
	div.u32 	%r24, %r23, %r1;
	add.s32 	%r3, %r24, %r21;
	and.b32  	%r25, %r3, 3;
	setp.eq.s32 	%p3, %r25, 3;
	@%p3 bra 	$L__BB0_4;
	add.s32 	%r26, %r3, 1;
	and.b32  	%r27, %r26, 3;
	neg.s32 	%r31, %r27;
$L__BB0_3:
	.pragma "nounroll";
	mul.wide.s32 	%rd3, %r33, 4;
	add.s64 	%rd4, %rd1, %rd3;
	mov.b32 	%r28, 2147483647;
	st.global.u32 	[%rd4], %r28;
	add.s32 	%r33, %r33, %r1;
	add.s32 	%r31, %r31, 1;
	setp.ne.s32 	%p4, %r31, 0;
	@%p4 bra 	$L__BB0_3;
$L__BB0_4:
	setp.lt.u32 	%p5, %r3, 3;
	@%p5 bra 	$L__BB0_7;
	mul.wide.s32 	%rd7, %r1, 4;
	shl.b32 	%r30, %r1, 2;
$L__BB0_6:
	mul.wide.s32 	%rd5, %r33, 4;
	add.s64 	%rd6, %rd1, %rd5;
	mov.b32 	%r29, 2147483647;
	st.global.u32 	[%rd6], %r29;
	add.s64 	%rd8, %rd6, %rd7;
	st.global.u32 	[%rd8], %r29;
	add.s64 	%rd9, %rd8, %rd7;
	st.global.u32 	[%rd9], %r29;
	add.s64 	%rd10, %rd9, %rd7;
	st.global.u32 	[%rd10], %r29;
	add.s32 	%r33, %r30, %r33;
	setp.lt.s32 	%p6, %r33, %r12;
	@%p6 bra 	$L__BB0_6;
$L__BB0_7:
	ret;

}
	// .globl	_Z18BitonicSort_globalPiiii
.visible .entry _Z18BitonicSort_globalPiiii(
	.param .u64 .ptr .align 1 _Z18BitonicSort_globalPiiii_param_0,
	.param .u32 _Z18BitonicSort_globalPiiii_param_1,
	.param .u32 _Z18BitonicSort_globalPiiii_param_2,
	.param .u32 _Z18BitonicSort_globalPiiii_param_3
)
.maxntid 1024
.minnctapersm 2
{
	.reg .pred 	%p<34>;
	.reg .b32 	%r<32>;
	.reg .b64 	%rd<19>;

	ld.param.u64 	%rd10, [_Z18BitonicSort_globalPiiii_param_0];
	ld.param.u32 	%r20, [_Z18BitonicSort_globalPiiii_param_1];
	ld.param.u32 	%r21, [_Z18BitonicSort_globalPiiii_param_2];
	ld.param.u32 	%r22, [_Z18BitonicSort_globalPiiii_param_3];
	cvta.to.global.u64 	%rd1, %rd10;
	mov.u32 	%r23, %ntid.x;
	mov.u32 	%r24, %ctaid.x;
	mov.u32 	%r25, %tid.x;
	mad.lo.s32 	%r31, %r23, %r24, %r25;
	mov.u32 	%r26, %nctaid.x;
	mul.lo.s32 	%r2, %r23, %r26;
	setp.ge.s32 	%p1, %r31, %r22;
	@%p1 bra 	$L__BB1_17;
$L__BB1_1:
	.pragma "nounroll";
	xor.b32  	%r4, %r31, %r20;
	setp.ge.s32 	%p2, %r31, %r4;
	setp.ge.s32 	%p3, %r4, %r22;
	or.pred  	%p4, %p2, %p3;
	@%p4 bra 	$L__BB1_4;
	and.b32  	%r27, %r31, %r21;
	mul.wide.s32 	%rd11, %r31, 4;
	add.s64 	%rd2, %rd1, %rd11;
	ld.global.u32 	%r5, [%rd2];
	mul.wide.s32 	%rd12, %r4, 4;
	add.s64 	%rd3, %rd1, %rd12;
	ld.global.u32 	%r6, [%rd3];
	setp.gt.s32 	%p5, %r5, %r6;
	setp.ne.s32 	%p6, %r27, 0;
	xor.pred  	%p7, %p6, %p5;
	not.pred 	%p8, %p7;
	@%p8 bra 	$L__BB1_4;
	st.global.u32 	[%rd2], %r6;
	st.global.u32 	[%rd3], %r5;
$L__BB1_4:
	add.s32 	%r7, %r31, %r2;
	setp.ge.s32 	%p9, %r7, %r22;
	@%p9 bra 	$L__BB1_17;
	xor.b32  	%r8, %r7, %r20;
	setp.ge.s32 	%p10, %r7, %r8;
	setp.ge.s32 	%p11, %r8, %r22;
	or.pred  	%p12, %p10, %p11;
	@%p12 bra 	$L__BB1_8;
	and.b32  	%r28, %r7, %r21;
	mul.wide.s32 	%rd13, %r7, 4;
	add.s64 	%rd4, %rd1, %rd13;
	ld.global.u32 	%r9, [%rd4];
	mul.wide.s32 	%rd14, %r8, 4;
	add.s64 	%rd5, %rd1, %rd14;
	ld.global.u32 	%r10, [%rd5];
	setp.gt.s32 	%p13, %r9, %r10;
	setp.ne.s32 	%p14, %r28, 0;
	xor.pred  	%p15, %p14, %p13;
	not.pred 	%p16, %p15;
	@%p16 bra 	$L__BB1_8;
	st.global.u32 	[%rd4], %r10;
	st.global.u32 	[%rd5], %r9;
$L__BB1_8:
	add.s32 	%r11, %r7, %r2;
	setp.ge.s32 	%p17, %r11, %r22;
	@%p17 bra 	$L__BB1_17;
	xor.b32  	%r12, %r11, %r20;
	setp.ge.s32 	%p18, %r11, %r12;
	setp.ge.s32 	%p19, %r12, %r22;
	or.pred  	%p20, %p18, %p19;
	@%p20 bra 	$L__BB1_12;
	and.b32  	%r29, %r11, %r21;
	mul.wide.s32 	%rd15, %r11, 4;
	add.s64 	%rd6, %rd1, %rd15;
	ld.global.u32 	%r13, [%rd6];
	mul.wide.s32 	%rd16, %r12, 4;
	add.s64 	%rd7, %rd1, %rd16;
	ld.global.u32 	%r14, [%rd7];
	setp.gt.s32 	%p21, %r13, %r14;
	setp.ne.s32 	%p22, %r29, 0;
	xor.pred  	%p23, %p22, %p21;
	not.pred 	%p24, %p23;
	@%p24 bra 	$L__BB1_12;
	st.global.u32 	[%rd6], %r14;
	st.global.u32 	[%rd7], %r13;
$L__BB1_12:
	add.s32 	%r15, %r11, %r2;
	setp.ge.s32 	%p25, %r15, %r22;
	@%p25 bra 	$L__BB1_17;
	xor.b32  	%r16, %r15, %r20;
	setp.ge.s32 	%p26, %r15, %r16;
	setp.ge.s32 	%p27, %r16, %r22;
	or.pred  	%p28, %p26, %p27;
	@%p28 bra 	$L__BB1_16;
	and.b32  	%r30, %r15, %r21;
	mul.wide.s32 	%rd17, %r15, 4;
	add.s64 	%rd8, %rd1, %rd17;
	ld.global.u32 	%r17, [%rd8];
	mul.wide.s32 	%rd18, %r16, 4;
	add.s64 	%rd9, %rd1, %rd18;
	ld.global.u32 	%r18, [%rd9];
	setp.gt.s32 	%p29, %r17, %r18;
	setp.ne.s32 	%p30, %r30, 0;
	xor.pred  	%p31, %p30, %p29;
	not.pred 	%p32, %p31;
	@%p32 bra 	$L__BB1_16;
	st.global.u32 	[%rd8], %r18;
	st.global.u32 	[%rd9], %r17;
$L__BB1_16:
	add.s32 	%r31, %r15, %r2;
	setp.lt.s32 	%p33, %r31, %r22;
	@%p33 bra 	$L__BB1_1;
$L__BB1_17:
	ret;

}
	// .globl	_Z29BitonicSort_shared_batched_4xPiii
.visible .entry _Z29BitonicSort_shared_batched_4xPiii(
	.param .u64 .ptr .align 1 _Z29BitonicSort_shared_batched_4xPiii_param_0,
	.param .u32 _Z29BitonicSort_shared_batched_4xPiii_param_1,
	.param .u32 _Z29BitonicSort_shared_batched_4xPiii_param_2
)
.maxntid 1024
.minnctapersm 2
{
	.reg .pred 	%p<45>;
	.reg .b32 	%r<95>;
	.reg .b64 	%rd<11>;

	ld.param.u64 	%rd6, [_Z29BitonicSort_shared_batched_4xPiii_param_0];
	ld.param.u32 	%r46, [_Z29BitonicSort_shared_batched_4xPiii_param_1];
	ld.param.u32 	%r47, [_Z29BitonicSort_shared_batched_4xPiii_param_2];
	cvta.to.global.u64 	%rd1, %rd6;
	mov.u32 	%r1, %ntid.x;
	mov.u32 	%r49, %ctaid.x;
	shl.b32 	%r2, %r1, 2;
	mov.u32 	%r3, %tid.x;
	mad.lo.s32 	%r4, %r2, %r49, %r3;
	add.s32 	%r5, %r4, %r1;
	add.s32 	%r6, %r5, %r1;
	add.s32 	%r7, %r6, %r1;
	setp.ge.s32 	%p1, %r4, %r47;
	mul.wide.s32 	%rd7, %r4, 4;
	add.s64 	%rd2, %rd1, %rd7;
	mov.b32 	%r90, 2147483647;
	@%p1 bra 	$L__BB2_2;
	ld.global.u32 	%r90, [%rd2];
$L__BB2_2:
	shl.b32 	%r51, %r3, 2;
	mov.u32 	%r52, s;
	add.s32 	%r10, %r52, %r51;
	st.shared.u32 	[%r10], %r90;
	setp.ge.s32 	%p2, %r5, %r47;
	mul.wide.s32 	%rd8, %r5, 4;
	add.s64 	%rd3, %rd1, %rd8;
	mov.b32 	%r91, 2147483647;
	@%p2 bra 	$L__BB2_4;
	ld.global.u32 	%r91, [%rd3];
$L__BB2_4:
	add.s32 	%r13, %r3, %r1;
	add.s32 	%r14, %r10, %r2;
	st.shared.u32 	[%r14], %r91;
	setp.ge.s32 	%p3, %r6, %r47;
	mul.wide.s32 	%rd9, %r6, 4;
	add.s64 	%rd4, %rd1, %rd9;
	mov.b32 	%r92, 2147483647;
	@%p3 bra 	$L__BB2_6;
	ld.global.u32 	%r92, [%rd4];
$L__BB2_6:
	add.s32 	%r17, %r13, %r1;
	add.s32 	%r18, %r14, %r2;
	st.shared.u32 	[%r18], %r92;
	setp.ge.s32 	%p4, %r7, %r47;
	mul.wide.s32 	%rd10, %r7, 4;
	add.s64 	%rd5, %rd1, %rd10;
	mov.b32 	%r93, 2147483647;
	@%p4 bra 	$L__BB2_8;
	ld.global.u32 	%r93, [%rd5];
$L__BB2_8:
	add.s32 	%r21, %r18, %r2;
	st.shared.u32 	[%r21], %r93;
	bar.sync 	0;
	shr.s32 	%r55, %r46, 1;
	shl.b32 	%r56, %r1, 1;
	min.s32 	%r94, %r55, %r56;
	setp.lt.s32 	%p5, %r55, 1;
	@%p5 bra 	$L__BB2_26;
	add.s32 	%r23, %r17, %r1;
	and.b32  	%r24, %r4, %r46;
	and.b32  	%r25, %r5, %r46;
	and.b32  	%r26, %r6, %r46;
	and.b32  	%r27, %r7, %r46;
$L__BB2_10:
	setp.lt.u32 	%p6, %r94, 32;
	@%p6 bra 	$L__BB2_24;
	xor.b32  	%r29, %r94, %r3;
	setp.ge.s32 	%p20, %r3, %r29;
	@%p20 bra 	$L__BB2_14;
	setp.ne.s32 	%p21, %r24, 0;
	ld.shared.u32 	%r30, [%r10];
	shl.b32 	%r78, %r29, 2;
	add.s32 	%r31, %r52, %r78;
	ld.shared.u32 	%r32, [%r31];
	setp.gt.s32 	%p22, %r30, %r32;
	xor.pred  	%p23, %p21, %p22;
	not.pred 	%p24, %p23;
	@%p24 bra 	$L__BB2_14;
	st.shared.u32 	[%r10], %r32;
	st.shared.u32 	[%r31], %r30;
$L__BB2_14:
	bar.sync 	0;
	xor.b32  	%r33, %r94, %r13;
	setp.ge.s32 	%p25, %r13, %r33;
	@%p25 bra 	$L__BB2_17;
	setp.ne.s32 	%p26, %r25, 0;
	ld.shared.u32 	%r34, [%r14];
	shl.b32 	%r80, %r33, 2;
	add.s32 	%r35, %r52, %r80;
	ld.shared.u32 	%r36, [%r35];
	setp.gt.s32 	%p27, %r34, %r36;
	xor.pred  	%p28, %p26, %p27;
	not.pred 	%p29, %p28;
	@%p29 bra 	$L__BB2_17;
	st.shared.u32 	[%r14], %r36;
	st.shared.u32 	[%r35], %r34;
$L__BB2_17:
	bar.sync 	0;
	xor.b32  	%r37, %r94, %r17;
	setp.ge.s32 	%p30, %r17, %r37;
	@%p30 bra 	$L__BB2_20;
	setp.ne.s32 	%p31, %r26, 0;
	ld.shared.u32 	%r38, [%r18];
	shl.b32 	%r82, %r37, 2;
	add.s32 	%r39, %r52, %r82;
	ld.shared.u32 	%r40, [%r39];
	setp.gt.s32 	%p32, %r38, %r40;
	xor.pred  	%p33, %p31, %p32;
	not.pred 	%p34, %p33;
	@%p34 bra 	$L__BB2_20;
	st.shared.u32 	[%r18], %r40;
	st.shared.u32 	[%r39], %r38;
$L__BB2_20:
	bar.sync 	0;
	xor.b32  	%r41, %r94, %r23;
	setp.ge.s32 	%p35, %r23, %r41;
	@%p35 bra 	$L__BB2_23;
	setp.ne.s32 	%p36, %r27, 0;
	ld.shared.u32 	%r42, [%r21];
	shl.b32 	%r84, %r41, 2;
	add.s32 	%r43, %r52, %r84;
	ld.shared.u32 	%r44, [%r43];
	setp.gt.s32 	%p37, %r42, %r44;
	xor.pred  	%p38, %p36, %p37;
	not.pred 	%p39, %p38;
	@%p39 bra 	$L__BB2_23;
	st.shared.u32 	[%r21], %r44;
	st.shared.u32 	[%r43], %r42;
$L__BB2_23:
	bar.sync 	0;
	bra.uni 	$L__BB2_25;
$L__BB2_24:
	setp.eq.s32 	%p7, %r27, 0;
	setp.eq.s32 	%p8, %r26, 0;
	setp.eq.s32 	%p9, %r25, 0;
	setp.eq.s32 	%p10, %r24, 0;
	ld.shared.u32 	%r57, [%r10];
	shfl.sync.bfly.b32	%r58|%p11, %r57, %r94, 31, -1;
	and.b32  	%r59, %r94, %r3;
	setp.eq.s32 	%p12, %r59, 0;
	min.s32 	%r60, %r57, %r58;
	max.s32 	%r61, %r57, %r58;
	xor.pred  	%p13, %p10, %p12;
	selp.b32 	%r62, %r61, %r60, %p13;
	st.shared.u32 	[%r10], %r62;
	ld.shared.u32 	%r63, [%r14];
	shfl.sync.bfly.b32	%r64|%p14, %r63, %r94, 31, -1;
	min.s32 	%r65, %r63, %r64;
	max.s32 	%r66, %r63, %r64;
	xor.pred  	%p15, %p9, %p12;
	selp.b32 	%r67, %r66, %r65, %p15;
	st.shared.u32 	[%r14], %r67;
	ld.shared.u32 	%r68, [%r18];
	shfl.sync.bfly.b32	%r69|%p16, %r68, %r94, 31, -1;
	min.s32 	%r70, %r68, %r69;
	max.s32 	%r71, %r68, %r69;
	xor.pred  	%p17, %p8, %p12;
	selp.b32 	%r72, %r71, %r70, %p17;
	st.shared.u32 	[%r18], %r72;
	ld.shared.u32 	%r73, [%r21];
	shfl.sync.bfly.b32	%r74|%p18, %r73, %r94, 31, -1;
	min.s32 	%r75, %r73, %r74;
	max.s32 	%r76, %r73, %r74;
	xor.pred  	%p19, %p7, %p12;
	selp.b32 	%r77, %r76, %r75, %p19;
	st.shared.u32 	[%r21], %r77;
	bar.sync 	0;
$L__BB2_25:
	shr.u32 	%r45, %r94, 1;
	setp.gt.u32 	%p40, %r94, 1;
	mov.u32 	%r94, %r45;
	@%p40 bra 	$L__BB2_10;
$L__BB2_26:
	setp.ge.s32 	%p41, %r4, %r47;
	@%p41 bra 	$L__BB2_28;
	ld.shared.u32 	%r86, [%r10];
	st.global.u32 	[%rd2], %r86;
$L__BB2_28:
	setp.ge.s32 	%p42, %r5, %r47;
	@%p42 bra 	$L__BB2_30;
	ld.shared.u32 	%r87, [%r14];
	st.global.u32 	[%rd3], %r87;
$L__BB2_30:
	setp.ge.s32 	%p43, %r6, %r47;
	@%p43 bra 	$L__BB2_32;
	ld.shared.u32 	%r88, [%r18];
	st.global.u32 	[%rd4], %r88;
$L__BB2_32:
	setp.ge.s32 	%p44, %r7, %r47;
	@%p44 bra 	$L__BB2_34;
	ld.shared.u32 	%r89, [%r21];
	st.global.u32 	[%rd5], %r89;
$L__BB2_34:
	ret;

}
	// .globl	_Z29BitonicSort_shared_batched_8xPiii
.visible .entry _Z29BitonicSort_shared_batched_8xPiii(
	.param .u64 .ptr .align 1 _Z29BitonicSort_shared_batched_8xPiii_param_0,
	.param .u32 _Z29BitonicSort_shared_batched_8xPiii_param_1,
	.param .u32 _Z29BitonicSort_shared_batched_8xPiii_param_2
)
{
	.reg .pred 	%p<59>;
	.reg .b32 	%r<147>;
	.reg .b64 	%rd<19>;

	ld.param.u64 	%rd10, [_Z29BitonicSort_shared_batched_8xPiii_param_0];
	ld.param.u32 	%r78, [_Z29BitonicSort_shared_batched_8xPiii_param_2];
	cvta.to.global.u64 	%rd1, %rd10;
	mov.u32 	%r1, %ntid.x;
	mov.u32 	%r80, %ctaid.x;
	mul.lo.s32 	%r81, %r1, %r80;
	shl.b32 	%r82, %r81, 3;
	mov.u32 	%r2, %tid.x;
	add.s32 	%r3, %r82, %r2;
	add.s32 	%r4, %r3, %r1;
	add.s32 	%r5, %r4, %r1;
	add.s32 	%r6, %r5, %r1;
	add.s32 	%r7, %r6, %r1;
	add.s32 	%r8, %r7, %r1;
	add.s32 	%r9, %r8, %r1;
	add.s32 	%r10, %r9, %r1;
	setp.ge.s32 	%p1, %r3, %r78;
	mul.wide.s32 	%rd11, %r3, 4;
	add.s64 	%rd2, %rd1, %rd11;
	mov.b32 	%r138, 2147483647;
	@%p1 bra 	$L__BB3_2;
	ld.global.u32 	%r138, [%rd2];
$L__BB3_2:
	shl.b32 	%r84, %r2, 2;
	mov.u32 	%r85, s;
	add.s32 	%r13, %r85, %r84;
	st.shared.u32 	[%r13], %r138;
	setp.ge.s32 	%p2, %r4, %r78;
	mul.wide.s32 	%rd12, %r4, 4;
	add.s64 	%rd3, %rd1, %rd12;
	mov.b32 	%r139, 2147483647;
	@%p2 bra 	$L__BB3_4;
	ld.global.u32 	%r139, [%rd3];
$L__BB3_4:
	add.s32 	%r16, %r2, %r1;
	shl.b32 	%r17, %r1, 2;
	add.s32 	%r18, %r13, %r17;
	st.shared.u32 	[%r18], %r139;
	setp.ge.s32 	%p3, %r5, %r78;
	mul.wide.s32 	%rd13, %r5, 4;
	add.s64 	%rd4, %rd1, %rd13;
	mov.b32 	%r140, 2147483647;
	@%p3 bra 	$L__BB3_6;
	ld.global.u32 	%r140, [%rd4];
$L__BB3_6:
	add.s32 	%r21, %r16, %r1;
	add.s32 	%r22, %r18, %r17;
	st.shared.u32 	[%r22], %r140;
	setp.ge.s32 	%p4, %r6, %r78;
	mul.wide.s32 	%rd14, %r6, 4;
	add.s64 	%rd5, %rd1, %rd14;
	mov.b32 	%r141, 2147483647;
	@%p4 bra 	$L__BB3_8;
	ld.global.u32 	%r141, [%rd5];
$L__BB3_8:
	add.s32 	%r25, %r21, %r1;
	add.s32 	%r26, %r22, %r17;
	st.shared.u32 	[%r26], %r141;
	setp.ge.s32 	%p5, %r7, %r78;
	mul.wide.s32 	%rd15, %r7, 4;
	add.s64 	%rd6, %rd1, %rd15;
	mov.b32 	%r142, 2147483647;
	@%p5 bra 	$L__BB3_10;
	ld.global.u32 	%r142, [%rd6];
$L__BB3_10:
	add.s32 	%r29, %r25, %r1;
	add.s32 	%r30, %r26, %r17;
	st.shared.u32 	[%r30], %r142;
	setp.ge.s32 	%p6, %r8, %r78;
	mul.wide.s32 	%rd16, %r8, 4;
	add.s64 	%rd7, %rd1, %rd16;
	mov.b32 	%r143, 2147483647;
	@%p6 bra 	$L__BB3_12;
	ld.global.u32 	%r143, [%rd7];
$L__BB3_12:
	add.s32 	%r33, %r29, %r1;
	add.s32 	%r34, %r30, %r17;
	st.shared.u32 	[%r34], %r143;
	setp.ge.s32 	%p7, %r9, %r78;
	mul.wide.s32 	%rd17, %r9, 4;
	add.s64 	%rd8, %rd1, %rd17;
	mov.b32 	%r144, 2147483647;
	@%p7 bra 	$L__BB3_14;
	ld.global.u32 	%r144, [%rd8];
$L__BB3_14:
	add.s32 	%r37, %r33, %r1;
	add.s32 	%r38, %r34, %r17;
	st.shared.u32 	[%r38], %r144;
	setp.ge.s32 	%p8, %r10, %r78;
	mul.wide.s32 	%rd18, %r10, 4;
	add.s64 	%rd9, %rd1, %rd18;
	mov.b32 	%r145, 2147483647;
	@%p8 bra 	$L__BB3_16;
	ld.global.u32 	%r145, [%rd9];
$L__BB3_16:
	ld.param.u32 	%r129, [_Z29BitonicSort_shared_batched_8xPiii_param_1];
	add.s32 	%r41, %r38, %r17;
	st.shared.u32 	[%r41], %r145;
	bar.sync 	0;
	shr.s32 	%r92, %r129, 1;
	min.s32 	%r146, %r92, %r17;
	setp.lt.s32 	%p9, %r92, 1;
	@%p9 bra 	$L__BB3_42;
$L__BB3_17:
	mov.u32 	%r43, %r146;
	xor.b32  	%r44, %r43, %r2;
	setp.ge.s32 	%p10, %r2, %r44;
	@%p10 bra 	$L__BB3_20;
	ld.param.u32 	%r130, [_Z29BitonicSort_shared_batched_8xPiii_param_1];
	and.b32  	%r93, %r3, %r130;
	setp.ne.s32 	%p11, %r93, 0;
	ld.shared.u32 	%r45, [%r13];
	shl.b32 	%r94, %r44, 2;
	mov.u32 	%r95, s;
	add.s32 	%r46, %r95, %r94;
	ld.shared.u32 	%r47, [%r46];
	setp.gt.s32 	%p12, %r45, %r47;
	xor.pred  	%p13, %p11, %p12;
	not.pred 	%p14, %p13;
	@%p14 bra 	$L__BB3_20;
	st.shared.u32 	[%r13], %r47;
	st.shared.u32 	[%r46], %r45;
$L__BB3_20:
	bar.sync 	0;
	xor.b32  	%r48, %r43, %r16;
	setp.ge.s32 	%p15, %r16, %r48;
	@%p15 bra 	$L__BB3_23;
	ld.param.u32 	%r131, [_Z29BitonicSort_shared_batched_8xPiii_param_1];
	and.b32  	%r96, %r4, %r131;
	setp.ne.s32 	%p16, %r96, 0;
	ld.shared.u32 	%r49, [%r18];
	shl.b32 	%r97, %r48, 2;
	mov.u32 	%r98, s;
	add.s32 	%r50, %r98, %r97;
	ld.shared.u32 	%r51, [%r50];
	setp.gt.s32 	%p17, %r49, %r51;
	xor.pred  	%p18, %p16, %p17;
	not.pred 	%p19, %p18;
	@%p19 bra 	$L__BB3_23;
	st.shared.u32 	[%r18], %r51;
	st.shared.u32 	[%r50], %r49;
$L__BB3_23:
	bar.sync 	0;
	mov.u32 	%r99, %ntid.x;
	add.s32 	%r100, %r16, %r99;
	xor.b32  	%r52, %r43, %r100;
	setp.ge.s32 	%p20, %r100, %r52;
	@%p20 bra 	$L__BB3_26;
	ld.param.u32 	%r132, [_Z29BitonicSort_shared_batched_8xPiii_param_1];
	and.b32  	%r101, %r5, %r132;
	setp.ne.s32 	%p21, %r101, 0;
	ld.shared.u32 	%r53, [%r22];
	shl.b32 	%r102, %r52, 2;
	mov.u32 	%r103, s;
	add.s32 	%r54, %r103, %r102;
	ld.shared.u32 	%r55, [%r54];
	setp.gt.s32 	%p22, %r53, %r55;
	xor.pred  	%p23, %p21, %p22;
	not.pred 	%p24, %p23;
	@%p24 bra 	$L__BB3_26;
	st.shared.u32 	[%r22], %r55;
	st.shared.u32 	[%r54], %r53;
$L__BB3_26:
	bar.sync 	0;
	xor.b32  	%r56, %r43, %r25;
	setp.ge.s32 	%p25, %r25, %r56;
	@%p25 bra 	$L__BB3_29;
	ld.param.u32 	%r133, [_Z29BitonicSort_shared_batched_8xPiii_param_1];
	and.b32  	%r104, %r6, %r133;
	setp.ne.s32 	%p26, %r104, 0;
	ld.shared.u32 	%r57, [%r26];
	shl.b32 	%r105, %r56, 2;
	mov.u32 	%r106, s;
	add.s32 	%r58, %r106, %r105;
	ld.shared.u32 	%r59, [%r58];
	setp.gt.s32 	%p27, %r57, %r59;
	xor.pred  	%p28, %p26, %p27;
	not.pred 	%p29, %p28;
	@%p29 bra 	$L__BB3_29;
	st.shared.u32 	[%r26], %r59;
	st.shared.u32 	[%r58], %r57;
$L__BB3_29:
	bar.sync 	0;
	xor.b32  	%r60, %r43, %r29;
	setp.ge.s32 	%p30, %r29, %r60;
	@%p30 bra 	$L__BB3_32;
	ld.param.u32 	%r134, [_Z29BitonicSort_shared_batched_8xPiii_param_1];
	and.b32  	%r107, %r7, %r134;
	setp.ne.s32 	%p31, %r107, 0;
	ld.shared.u32 	%r61, [%r30];
	shl.b32 	%r108, %r60, 2;
	mov.u32 	%r109, s;
	add.s32 	%r62, %r109, %r108;
	ld.shared.u32 	%r63, [%r62];
	setp.gt.s32 	%p32, %r61, %r63;
	xor.pred  	%p33, %p31, %p32;
	not.pred 	%p34, %p33;
	@%p34 bra 	$L__BB3_32;
	st.shared.u32 	[%r30], %r63;
	st.shared.u32 	[%r62], %r61;
$L__BB3_32:
	bar.sync 	0;
	xor.b32  	%r64, %r43, %r33;
	setp.ge.s32 	%p35, %r33, %r64;
	@%p35 bra 	$L__BB3_35;
	ld.param.u32 	%r135, [_Z29BitonicSort_shared_batched_8xPiii_param_1];
	and.b32  	%r110, %r8, %r135;
	setp.ne.s32 	%p36, %r110, 0;
	ld.shared.u32 	%r65, [%r34];
	shl.b32 	%r111, %r64, 2;
	mov.u32 	%r112, s;
	add.s32 	%r66, %r112, %r111;
	ld.shared.u32 	%r67, [%r66];
	setp.gt.s32 	%p37, %r65, %r67;
	xor.pred  	%p38, %p36, %p37;
	not.pred 	%p39, %p38;
	@%p39 bra 	$L__BB3_35;
	st.shared.u32 	[%r34], %r67;
	st.shared.u32 	[%r66], %r65;
$L__BB3_35:
	bar.sync 	0;
	xor.b32  	%r68, %r43, %r37;
	setp.ge.s32 	%p40, %r37, %r68;
	@%p40 bra 	$L__BB3_38;
	ld.param.u32 	%r136, [_Z29BitonicSort_shared_batched_8xPiii_param_1];
	and.b32  	%r113, %r9, %r136;
	setp.ne.s32 	%p41, %r113, 0;
	ld.shared.u32 	%r69, [%r38];
	shl.b32 	%r114, %r68, 2;
	mov.u32 	%r115, s;
	add.s32 	%r70, %r115, %r114;
	ld.shared.u32 	%r71, [%r70];
	setp.gt.s32 	%p42, %r69, %r71;
	xor.pred  	%p43, %p41, %p42;
	not.pred 	%p44, %p43;
	@%p44 bra 	$L__BB3_38;
	st.shared.u32 	[%r38], %r71;
	st.shared.u32 	[%r70], %r69;
$L__BB3_38:
	bar.sync 	0;
	mov.u32 	%r116, %ntid.x;
	add.s32 	%r117, %r37, %r116;
	xor.b32  	%r72, %r43, %r117;
	setp.ge.s32 	%p45, %r117, %r72;
	@%p45 bra 	$L__BB3_41;
	ld.param.u32 	%r137, [_Z29BitonicSort_shared_batched_8xPiii_param_1];
	and.b32  	%r118, %r10, %r137;
	setp.ne.s32 	%p46, %r118, 0;
	ld.shared.u32 	%r73, [%r41];
	shl.b32 	%r119, %r72, 2;
	mov.u32 	%r120, s;
	add.s32 	%r74, %r120, %r119;
	ld.shared.u32 	%r75, [%r74];
	setp.gt.s32 	%p47, %r73, %r75;
	xor.pred  	%p48, %p46, %p47;
	not.pred 	%p49, %p48;
	@%p49 bra 	$L__BB3_41;
	st.shared.u32 	[%r41], %r75;
	st.shared.u32 	[%r74], %r73;
$L__BB3_41:
	bar.sync 	0;
	shr.u32 	%r146, %r43, 1;
	setp.gt.u32 	%p50, %r43, 1;
	@%p50 bra 	$L__BB3_17;
$L__BB3_42:
	setp.ge.s32 	%p51, %r3, %r78;
	@%p51 bra 	$L__BB3_44;
	ld.shared.u32 	%r121, [%r13];
	st.global.u32 	[%rd2], %r121;
$L__BB3_44:
	setp.ge.s32 	%p52, %r4, %r78;
	@%p52 bra 	$L__BB3_46;
	ld.shared.u32 	%r122, [%r18];
	st.global.u32 	[%rd3], %r122;
$L__BB3_46:
	setp.ge.s32 	%p53, %r5, %r78;
	@%p53 bra 	$L__BB3_48;
	ld.shared.u32 	%r123, [%r22];
	st.global.u32 	[%rd4], %r123;
$L__BB3_48:
	setp.ge.s32 	%p54, %r6, %r78;
	@%p54 bra 	$L__BB3_50;
	ld.shared.u32 	%r124, [%r26];
	st.global.u32 	[%rd5], %r124;
$L__BB3_50:
	setp.ge.s32 	%p55, %r7, %r78;
	@%p55 bra 	$L__BB3_52;
	ld.shared.u32 	%r125, [%r30];
	st.global.u32 	[%rd6], %r125;
$L__BB3_52:
	setp.ge.s32 	%p56, %r8, %r78;
	@%p56 bra 	$L__BB3_54;
	ld.shared.u32 	%r126, [%r34];
	st.global.u32 	[%rd7], %r126;
$L__BB3_54:
	setp.ge.s32 	%p57, %r9, %r78;
	@%p57 bra 	$L__BB3_56;
	ld.shared.u32 	%r127, [%r38];
	st.global.u32 	[%rd8], %r127;
$L__BB3_56:
	setp.ge.s32 	%p58, %r10, %r78;
	@%p58 bra 	$L__BB3_58;
	ld.shared.u32 	%r128, [%r41];
	st.global.u32 	[%rd9], %r128;
$L__BB3_58:
	ret;

}


// ===== COMPILED SASS (sm_100) =====

	.target	sm_100

	.elftype	@"ET_EXEC"


//--------------------- .note.nv.tkinfo           --------------------------
	.section	.note.nv.tkinfo,"",@"SHT_NOTE"
	.sectionflags	@"SHF_NOTE_NV_TKINFO"
	.tkinfo
        /*0018*/ 	.word	0x00000002
        /*0030*/ 	.string	""
        /*0030*/ 	.string	"ptxas"
        /*0030*/ 	.string	"Cuda compilation tools, release 13.0, V13.0.88"
        /*0030*/ 	.string	"Build cuda_13.0.r13.0/compiler.36424714_0"
        /*0030*/ 	.string	"-arch sm_100 -m 64 "



//--------------------- .note.nv.cuinfo           --------------------------
	.section	.note.nv.cuinfo,"",@"SHT_NOTE"
	.sectionflags	@"SHF_NOTE_NV_CUINFO"
        /*0018*/ 	.short	0x0002
        /*001a*/ 	.short	0x0064
        /*001c*/ 	.short	0x0082
	.zero		2


//--------------------- .nv.info                  --------------------------
	.section	.nv.info,"",@"SHT_CUDA_INFO"
	.align	4


	//----- nvinfo : EIATTR_REGCOUNT
	.align		4
        /*0000*/ 	.byte	0x04, 0x2f
        /*0002*/ 	.short	(.L_1 - .L_0)
	.align		4
.L_0:
        /*0004*/ 	.word	index@(_Z10PadWithMaxPiii)
        /*0008*/ 	.word	0x00000012


	//----- nvinfo : EIATTR_FRAME_SIZE
	.align		4
.L_1:
        /*000c*/ 	.byte	0x04, 0x11
        /*000e*/ 	.short	(.L_3 - .L_2)
	.align		4
.L_2:
        /*0010*/ 	.word	index@(_Z10PadWithMaxPiii)
        /*0014*/ 	.word	0x00000000


	//----- nvinfo : EIATTR_REGCOUNT
	.align		4
.L_3:
        /*0018*/ 	.byte	0x04, 0x2f
        /*001a*/ 	.short	(.L_5 - .L_4)
	.align		4
.L_4:
        /*001c*/ 	.word	index@(_Z18BitonicSort_globalPiiii)
        /*0020*/ 	.word	0x00000010


	//----- nvinfo : EIATTR_FRAME_SIZE
	.align		4
.L_5:
        /*0024*/ 	.byte	0x04, 0x11
        /*0026*/ 	.short	(.L_7 - .L_6)
	.align		4
.L_6:
        /*0028*/ 	.word	index@(_Z18BitonicSort_globalPiiii)
        /*002c*/ 	.word	0x00000000


	//----- nvinfo : EIATTR_REGCOUNT
	.align		4
.L_7:
        /*0030*/ 	.byte	0x04, 0x2f
        /*0032*/ 	.short	(.L_9 - .L_8)
	.align		4
.L_8:
        /*0034*/ 	.word	index@(_Z29BitonicSort_shared_batched_4xPiii)
        /*0038*/ 	.word	0x00000020


	//----- nvinfo : EIATTR_FRAME_SIZE
	.align		4
.L_9:
        /*003c*/ 	.byte	0x04, 0x11
        /*003e*/ 	.short	(.L_11 - .L_10)
	.align		4
.L_10:
        /*0040*/ 	.word	index@(_Z29BitonicSort_shared_batched_4xPiii)
        /*0044*/ 	.word	0x00000000


	//----- nvinfo : EIATTR_REGCOUNT
	.align		4
.L_11:
        /*0048*/ 	.byte	0x04, 0x2f
        /*004a*/ 	.short	(.L_13 - .L_12)
	.align		4
.L_12:
        /*004c*/ 	.word	index@(_Z29BitonicSort_shared_batched_8xPiii)
        /*0050*/ 	.word	0x00000030


	//----- nvinfo : EIATTR_FRAME_SIZE
	.align		4
.L_13:
        /*0054*/ 	.byte	0x04, 0x11
        /*0056*/ 	.short	(.L_15 - .L_14)
	.align		4
.L_14:
        /*0058*/ 	.word	index@(_Z29BitonicSort_shared_batched_8xPiii)
        /*005c*/ 	.word	0x00000000


	//----- nvinfo : EIATTR_MIN_STACK_SIZE
	.align		4
.L_15:
        /*0060*/ 	.byte	0x04, 0x12
        /*0062*/ 	.short	(.L_17 - .L_16)
	.align		4
.L_16:
        /*0064*/ 	.word	index@(_Z29BitonicSort_shared_batched_8xPiii)
        /*0068*/ 	.word	0x00000000


	//----- nvinfo : EIATTR_MIN_STACK_SIZE
	.align		4
.L_17:
        /*006c*/ 	.byte	0x04, 0x12
        /*006e*/ 	.short	(.L_19 - .L_18)
	.align		4
.L_18:
        /*0070*/ 	.word	index@(_Z29BitonicSort_shared_batched_4xPiii)
        /*0074*/ 	.word	0x00000000


	//----- nvinfo : EIATTR_MIN_STACK_SIZE
	.align		4
.L_19:
        /*0078*/ 	.byte	0x04, 0x12
        /*007a*/ 	.short	(.L_21 - .L_20)
	.align		4
.L_20:
        /*007c*/ 	.word	index@(_Z18BitonicSort_globalPiiii)
        /*0080*/ 	.word	0x00000000


	//----- nvinfo : EIATTR_MIN_STACK_SIZE
	.align		4
.L_21:
        /*0084*/ 	.byte	0x04, 0x12
        /*0086*/ 	.short	(.L_23 - .L_22)
	.align		4
.L_22:
        /*0088*/ 	.word	index@(_Z10PadWithMaxPiii)
        /*008c*/ 	.word	0x00000000
.L_23:


//--------------------- .nv.compat                --------------------------
	.section	.nv.compat,"",@"SHT_CUDA_COMPAT_INFO"
	.align	4
        /*0000*/ 	.byte	0x02, 0x09, 0x00, 0x00, 0x02, 0x02, 0x01, 0x00, 0x02, 0x05, 0x05, 0x00, 0x03, 0x07, 0x01, 0x01
        /*0010*/ 	.byte	0x02, 0x03, 0x00, 0x00, 0x02, 0x06, 0x01, 0x00, 0x04, 0x0b, 0x08, 0x00, 0x09, 0x00, 0x00, 0x00
        /*0020*/ 	.byte	0x00, 0x00, 0x00, 0x00


//--------------------- .nv.info._Z29BitonicSort_shared_batched_8xPiii --------------------------
	.section	.nv.info._Z29BitonicSort_shared_batched_8xPiii,"",@"SHT_CUDA_INFO"
	.sectionflags	@""
	.align	4


	//----- nvinfo : EIATTR_CUDA_API_VERSION
	.align		4
        /*0000*/ 	.byte	0x04, 0x37
        /*0002*/ 	.short	(.L_25 - .L_24)
.L_24:
        /*0004*/ 	.word	0x00000082


	//----- nvinfo : EIATTR_KPARAM_INFO
	.align		4
.L_25:
        /*0008*/ 	.byte	0x04, 0x17
        /*000a*/ 	.short	(.L_27 - .L_26)
.L_26:
        /*000c*/ 	.word	0x00000000
        /*0010*/ 	.short	0x0002
        /*0012*/ 	.short	0x000c
        /*0014*/ 	.byte	0x00, 0xf0, 0x11, 0x00


	//----- nvinfo : EIATTR_KPARAM_INFO
	.align		4
.L_27:
        /*0018*/ 	.byte	0x04, 0x17
        /*001a*/ 	.short	(.L_29 - .L_28)
.L_28:
        /*001c*/ 	.word	0x00000000
        /*0020*/ 	.short	0x0001
        /*0022*/ 	.short	0x0008
        /*0024*/ 	.byte	0x00, 0xf0, 0x11, 0x00


	//----- nvinfo : EIATTR_KPARAM_INFO
	.align		4
.L_29:
        /*0028*/ 	.byte	0x04, 0x17
        /*002a*/ 	.short	(.L_31 - .L_30)
.L_30:
        /*002c*/ 	.word	0x00000000
        /*0030*/ 	.short	0x0000
        /*0032*/ 	.short	0x0000
        /*0034*/ 	.byte	0x00, 0xf5, 0x21, 0x00


	//----- nvinfo : EIATTR_SPARSE_MMA_MASK
	.align		4
.L_31:
        /*0038*/ 	.byte	0x03, 0x50
        /*003a*/ 	.short	0x0000


	//----- nvinfo : EIATTR_MAXREG_COUNT
	.align		4
        /*003c*/ 	.byte	0x03, 0x1b
        /*003e*/ 	.short	0x00ff


	//----- nvinfo : EIATTR_NUM_BARRIERS
	.align		4
        /*0040*/ 	.byte	0x02, 0x4c
        /*0042*/ 	.byte	0x01
	.zero		1


	//----- nvinfo : EIATTR_MERCURY_ISA_VERSION
	.align		4
        /*0044*/ 	.byte	0x03, 0x5f
        /*0046*/ 	.short	0x0101


	//----- nvinfo : EIATTR_VRC_CTA_INIT_COUNT
	.align		4
        /*0048*/ 	.byte	0x02, 0x4a
	.zero		1
	.zero		1


	//----- nvinfo : EIATTR_EXIT_INSTR_OFFSETS
	.align		4
        /*004c*/ 	.byte	0x04, 0x1c
        /*004e*/ 	.short	(.L_33 - .L_32)


	//   ....[0]....
.L_32:
        /*0050*/ 	.word	0x00000f00


	//   ....[1]....
        /*0054*/ 	.word	0x00000f30


	//----- nvinfo : EIATTR_CRS_STACK_SIZE
	.align		4
.L_33:
        /*0058*/ 	.byte	0x04, 0x1e
        /*005a*/ 	.short	(.L_35 - .L_34)
.L_34:
        /*005c*/ 	.word	0x00000000


	//----- nvinfo : EIATTR_CBANK_PARAM_SIZE
	.align		4
.L_35:
        /*0060*/ 	.byte	0x03, 0x19
        /*0062*/ 	.short	0x0010


	//----- nvinfo : EIATTR_PARAM_CBANK
	.align		4
        /*0064*/ 	.byte	0x04, 0x0a
        /*0066*/ 	.short	(.L_37 - .L_36)
	.align		4
.L_36:
        /*0068*/ 	.word	index@(.nv.constant0._Z29BitonicSort_shared_batched_8xPiii)
        /*006c*/ 	.short	0x0380
        /*006e*/ 	.short	0x0010


	//----- nvinfo : EIATTR_SW_WAR
	.align		4
.L_37:
        /*0070*/ 	.byte	0x04, 0x36
        /*0072*/ 	.short	(.L_39 - .L_38)
.L_38:
        /*0074*/ 	.word	0x00000008
.L_39:


//--------------------- .nv.info._Z29BitonicSort_shared_batched_4xPiii --------------------------
	.section	.nv.info._Z29BitonicSort_shared_batched_4xPiii,"",@"SHT_CUDA_INFO"
	.sectionflags	@""
	.align	4


	//----- nvinfo : EIATTR_CUDA_API_VERSION
	.align		4
        /*0000*/ 	.byte	0x04, 0x37
        /*0002*/ 	.short	(.L_41 - .L_40)
.L_40:
        /*0004*/ 	.word	0x00000082


	//----- nvinfo : EIATTR_KPARAM_INFO
	.align		4
.L_41:
        /*0008*/ 	.byte	0x04, 0x17
        /*000a*/ 	.short	(.L_43 - .L_42)
.L_42:
        /*000c*/ 	.word	0x00000000
        /*0010*/ 	.short	0x0002
        /*0012*/ 	.short	0x000c
        /*0014*/ 	.byte	0x00, 0xf0, 0x11, 0x00


	//----- nvinfo : EIATTR_KPARAM_INFO
	.align		4
.L_43:
        /*0018*/ 	.byte	0x04, 0x17
        /*001a*/ 	.short	(.L_45 - .L_44)
.L_44:
        /*001c*/ 	.word	0x00000000
        /*0020*/ 	.short	0x0001
        /*0022*/ 	.short	0x0008
        /*0024*/ 	.byte	0x00, 0xf0, 0x11, 0x00


	//----- nvinfo : EIATTR_KPARAM_INFO
	.align		4
.L_45:
        /*0028*/ 	.byte	0x04, 0x17
        /*002a*/ 	.short	(.L_47 - .L_46)
.L_46:
        /*002c*/ 	.word	0x00000000
        /*0030*/ 	.short	0x0000
        /*0032*/ 	.short	0x0000
        /*0034*/ 	.byte	0x00, 0xf5, 0x21, 0x00


	//----- nvinfo : EIATTR_SPARSE_MMA_MASK
	.align		4
.L_47:
        /*0038*/ 	.byte	0x03, 0x50
        /*003a*/ 	.short	0x0000


	//----- nvinfo : EIATTR_MAXREG_COUNT
	.align		4
        /*003c*/ 	.byte	0x03, 0x1b
        /*003e*/ 	.short	0x0020


	//----- nvinfo : EIATTR_NUM_BARRIERS
	.align		4
        /*0040*/ 	.byte	0x02, 0x4c
        /*0042*/ 	.byte	0x01
	.zero		1


	//----- nvinfo : EIATTR_MERCURY_ISA_VERSION
	.align		4
        /*0044*/ 	.byte	0x03, 0x5f
        /*0046*/ 	.short	0x0101


	//----- nvinfo : EIATTR_COOP_GROUP_MASK_REGIDS
	.align		4
        /*0048*/ 	.byte	0x04, 0x29
        /*004a*/ 	.short	(.L_49 - .L_48)


	//   ....[0]....
.L_48:
        /*004c*/ 	.word	0xffffffff


	//   ....[1]....
        /*0050*/ 	.word	0xffffffff


	//   ....[2]....
        /*0054*/ 	.word	0xffffffff


	//   ....[3]....
        /*0058*/ 	.word	0xffffffff


	//----- nvinfo : EIATTR_COOP_GROUP_INSTR_OFFSETS
	.align		4
.L_49:
        /*005c*/ 	.byte	0x04, 0x28
        /*005e*/ 	.short	(.L_51 - .L_50)


	//   ....[0]....
.L_50:
        /*0060*/ 	.word	0x00000700


	//   ....[1]....
        /*0064*/ 	.word	0x00000760


	//   ....[2]....
        /*0068*/ 	.word	0x000007d0


	//   ....[3]....
        /*006c*/ 	.word	0x00000820


	//----- nvinfo : EIATTR_VRC_CTA_INIT_COUNT
	.align		4
.L_51:
        /*0070*/ 	.byte	0x02, 0x4a
	.zero		1
	.zero		1


	//----- nvinfo : EIATTR_EXIT_INSTR_OFFSETS
	.align		4
        /*0074*/ 	.byte	0x04, 0x1c
        /*0076*/ 	.short	(.L_53 - .L_52)


	//   ....[0]....
.L_52:
        /*0078*/ 	.word	0x00000950


	//   ....[1]....
        /*007c*/ 	.word	0x00000980


	//----- nvinfo : EIATTR_MAX_THREADS
	.align		4
.L_53:
        /*0080*/ 	.byte	0x04, 0x05
        /*0082*/ 	.short	(.L_55 - .L_54)
.L_54:
        /*0084*/ 	.word	0x00000400
        /*0088*/ 	.word	0x00000001
        /*008c*/ 	.word	0x00000001


	//----- nvinfo : EIATTR_CRS_STACK_SIZE
	.align		4
.L_55:
        /*0090*/ 	.byte	0x04, 0x1e
        /*0092*/ 	.short	(.L_57 - .L_56)
.L_56:
        /*0094*/ 	.word	0x00000000


	//----- nvinfo : EIATTR_CBANK_PARAM_SIZE
	.align		4
.L_57:
        /*0098*/ 	.byte	0x03, 0x19
        /*009a*/ 	.short	0x0010


	//----- nvinfo : EIATTR_PARAM_CBANK
	.align		4
        /*009c*/ 	.byte	0x04, 0x0a
        /*009e*/ 	.short	(.L_59 - .L_58)
	.align		4
.L_58:
        /*00a0*/ 	.word	index@(.nv.constant0._Z29BitonicSort_shared_batched_4xPiii)
        /*00a4*/ 	.short	0x0380
        /*00a6*/ 	.short	0x0010


	//----- nvinfo : EIATTR_SW_WAR
	.align		4
.L_59:
        /*00a8*/ 	.byte	0x04, 0x36
        /*00aa*/ 	.short	(.L_61 - .L_60)
.L_60:
        /*00ac*/ 	.word	0x00000008
.L_61:


//--------------------- .nv.info._Z18BitonicSort_globalPiiii --------------------------
	.section	.nv.info._Z18BitonicSort_globalPiiii,"",@"SHT_CUDA_INFO"
	.sectionflags	@""
	.align	4


	//----- nvinfo : EIATTR_CUDA_API_VERSION
	.align		4
        /*0000*/ 	.byte	0x04, 0x37
        /*0002*/ 	.short	(.L_63 - .L_62)
.L_62:
        /*0004*/ 	.word	0x00000082


	//----- nvinfo : EIATTR_KPARAM_INFO
	.align		4
.L_63:
        /*0008*/ 	.byte	0x04, 0x17
        /*000a*/ 	.short	(.L_65 - .L_64)
.L_64:
        /*000c*/ 	.word	0x00000000
        /*0010*/ 	.short	0x0003
        /*0012*/ 	.short	0x0010
        /*0014*/ 	.byte	0x00, 0xf0, 0x11, 0x00


	//----- nvinfo : EIATTR_KPARAM_INFO
	.align		4
.L_65:
        /*0018*/ 	.byte	0x04, 0x17
        /*001a*/ 	.short	(.L_67 - .L_66)
.L_66:
        /*001c*/ 	.word	0x00000000
        /*0020*/ 	.short	0x0002
        /*0022*/ 	.short	0x000c
        /*0024*/ 	.byte	0x00, 0xf0, 0x11, 0x00


	//----- nvinfo : EIATTR_KPARAM_INFO
	.align		4
.L_67:
        /*0028*/ 	.byte	0x04, 0x17
        /*002a*/ 	.short	(.L_69 - .L_68)
.L_68:
        /*002c*/ 	.word	0x00000000
        /*0030*/ 	.short	0x0001
        /*0032*/ 	.short	0x0008
        /*0034*/ 	.byte	0x00, 0xf0, 0x11, 0x00


	//----- nvinfo : EIATTR_KPARAM_INFO
	.align		4
.L_69:
        /*0038*/ 	.byte	0x04, 0x17
        /*003a*/ 	.short	(.L_71 - .L_70)
.L_70:
        /*003c*/ 	.word	0x00000000
        /*0040*/ 	.short	0x0000
        /*0042*/ 	.short	0x0000
        /*0044*/ 	.byte	0x00, 0xf5, 0x21, 0x00


	//----- nvinfo : EIATTR_SPARSE_MMA_MASK
	.align		4
.L_71:
        /*0048*/ 	.byte	0x03, 0x50
        /*004a*/ 	.short	0x0000


	//----- nvinfo : EIATTR_MAXREG_COUNT
	.align		4
        /*004c*/ 	.byte	0x03, 0x1b
        /*004e*/ 	.short	0x0020


	//----- nvinfo : EIATTR_MERCURY_ISA_VERSION
	.align		4
        /*0050*/ 	.byte	0x03, 0x5f
        /*0052*/ 	.short	0x0101


	//----- nvinfo : EIATTR_VRC_CTA_INIT_COUNT
	.align		4
        /*0054*/ 	.byte	0x02, 0x4a
	.zero		1
	.zero		1


	//----- nvinfo : EIATTR_EXIT_INSTR_OFFSETS
	.align		4
        /*0058*/ 	.byte	0x04, 0x1c
        /*005a*/ 	.short	(.L_73 - .L_72)


	//   ....[0]....
.L_72:
        /*005c*/ 	.word	0x00000090


	//   ....[1]....
        /*0060*/ 	.word	0x000001f0


	//   ....[2]....
        /*0064*/ 	.word	0x00000300


	//   ....[3]....
        /*0068*/ 	.word	0x00000410


	//   ....[4]....
        /*006c*/ 	.word	0x00000530


	//----- nvinfo : EIATTR_MAX_THREADS
	.align		4
.L_73:
        /*0070*/ 	.byte	0x04, 0x05
        /*0072*/ 	.short	(.L_75 - .L_74)
.L_74:
        /*0074*/ 	.word	0x00000400
        /*0078*/ 	.word	0x00000001
        /*007c*/ 	.word	0x00000001


	//----- nvinfo : EIATTR_CRS_STACK_SIZE
	.align		4
.L_75:
        /*0080*/ 	.byte	0x04, 0x1e
        /*0082*/ 	.short	(.L_77 - .L_76)
.L_76:
        /*0084*/ 	.word	0x00000000


	//----- nvinfo : EIATTR_CBANK_PARAM_SIZE
	.align		4
.L_77:
        /*0088*/ 	.byte	0x03, 0x19
        /*008a*/ 	.short	0x0014


	//----- nvinfo : EIATTR_PARAM_CBANK
	.align		4
        /*008c*/ 	.byte	0x04, 0x0a
        /*008e*/ 	.short	(.L_79 - .L_78)
	.align		4
.L_78:
        /*0090*/ 	.word	index@(.nv.constant0._Z18BitonicSort_globalPiiii)
        /*0094*/ 	.short	0x0380
        /*0096*/ 	.short	0x0014


	//----- nvinfo : EIATTR_SW_WAR
	.align		4
.L_79:
        /*0098*/ 	.byte	0x04, 0x36
        /*009a*/ 	.short	(.L_81 - .L_80)
.L_80:
        /*009c*/ 	.word	0x00000008
.L_81:


//--------------------- .nv.info._Z10PadWithMaxPiii --------------------------
	.section	.nv.info._Z10PadWithMaxPiii,"",@"SHT_CUDA_INFO"
	.sectionflags	@""
	.align	4


	//----- nvinfo : EIATTR_CUDA_API_VERSION
	.align		4
        /*0000*/ 	.byte	0x04, 0x37
        /*0002*/ 	.short	(.L_83 - .L_82)
.L_82:
        /*0004*/ 	.word	0x00000082


	//----- nvinfo : EIATTR_KPARAM_INFO
	.align		4
.L_83:
        /*0008*/ 	.byte	0x04, 0x17
        /*000a*/ 	.short	(.L_85 - .L_84)
.L_84:
        /*000c*/ 	.word	0x00000000
        /*0010*/ 	.short	0x0002
        /*0012*/ 	.short	0x000c
        /*0014*/ 	.byte	0x00, 0xf0, 0x11, 0x00


	//----- nvinfo : EIATTR_KPARAM_INFO
	.align		4
.L_85:
        /*0018*/ 	.byte	0x04, 0x17
        /*001a*/ 	.short	(.L_87 - .L_86)
.L_86:
        /*001c*/ 	.word	0x00000000
        /*0020*/ 	.short	0x0001
        /*0022*/ 	.short	0x0008
        /*0024*/ 	.byte	0x00, 0xf0, 0x11, 0x00


	//----- nvinfo : EIATTR_KPARAM_INFO
	.align		4
.L_87:
        /*0028*/ 	.byte	0x04, 0x17
        /*002a*/ 	.short	(.L_89 - .L_88)
.L_88:
        /*002c*/ 	.word	0x00000000
        /*0030*/ 	.short	0x0000
        /*0032*/ 	.short	0x0000
        /*0034*/ 	.byte	0x00, 0xf5, 0x21, 0x00


	//----- nvinfo : EIATTR_SPARSE_MMA_MASK
	.align		4
.L_89:
        /*0038*/ 	.byte	0x03, 0x50
        /*003a*/ 	.short	0x0000


	//----- nvinfo : EIATTR_MAXREG_COUNT
	.align		4
        /*003c*/ 	.byte	0x03, 0x1b
        /*003e*/ 	.short	0x00ff


	//----- nvinfo : EIATTR_MERCURY_ISA_VERSION
	.align		4
        /*0040*/ 	.byte	0x03, 0x5f
        /*0042*/ 	.short	0x0101


	//----- nvinfo : EIATTR_VRC_CTA_INIT_COUNT
	.align		4
        /*0044*/ 	.byte	0x02, 0x4a
	.zero		1
	.zero		1


	//----- nvinfo : EIATTR_EXIT_INSTR_OFFSETS
	.align		4
        /*0048*/ 	.byte	0x04, 0x1c
        /*004a*/ 	.short	(.L_91 - .L_90)


	//   ....[0]....
.L_90:
        /*004c*/ 	.word	0x000000a0


	//   ....[1]....
        /*0050*/ 	.word	0x00000350


	//   ....[2]....
        /*0054*/ 	.word	0x00000430


	//----- nvinfo : EIATTR_CRS_STACK_SIZE
	.align		4
.L_91:
        /*0058*/ 	.byte	0x04, 0x1e
        /*005a*/ 	.short	(.L_93 - .L_92)
.L_92:
        /*005c*/ 	.word	0x00000000


	//----- nvinfo : EIATTR_CBANK_PARAM_SIZE
	.align		4
.L_93:
        /*0060*/ 	.byte	0x03, 0x19
        /*0062*/ 	.short	0x0010


	//----- nvinfo : EIATTR_PARAM_CBANK
	.align		4
        /*0064*/ 	.byte	0x04, 0x0a
        /*0066*/ 	.short	(.L_95 - .L_94)
	.align		4
.L_94:
        /*0068*/ 	.word	index@(.nv.constant0._Z10PadWithMaxPiii)
        /*006c*/ 	.short	0x0380
        /*006e*/ 	.short	0x0010


	//----- nvinfo : EIATTR_SW_WAR
	.align		4
.L_95:
        /*0070*/ 	.byte	0x04, 0x36
        /*0072*/ 	.short	(.L_97 - .L_96)
.L_96:
        /*0074*/ 	.word	0x00000008
.L_97:


//--------------------- .nv.callgraph             --------------------------
	.section	.nv.callgraph,"",@"SHT_CUDA_CALLGRAPH"
	.align	4
	.sectionentsize	8
	.align		4
        /*0000*/ 	.word	0x00000000
	.align		4
        /*0004*/ 	.word	0xffffffff
	.align		4
        /*0008*/ 	.word	0x00000000
	.align		4
        /*000c*/ 	.word	0xfffffffe
	.align		4
        /*0010*/ 	.word	0x00000000
	.align		4
        /*0014*/ 	.word	0xfffffffd
	.align		4
        /*0018*/ 	.word	0x00000000
	.align		4
        /*001c*/ 	.word	0xfffffffc


//--------------------- .text._Z29BitonicSort_shared_batched_8xPiii --------------------------
	.section	.text._Z29BitonicSort_shared_batched_8xPiii,"ax",@progbits
	.align	128
        .global         _Z29BitonicSort_shared_batched_8xPiii
        .type           _Z29BitonicSort_shared_batched_8xPiii,@function
        .size           _Z29BitonicSort_shared_batched_8xPiii,(.L_x_47 - _Z29BitonicSort_shared_batched_8xPiii)
        .other          _Z29BitonicSort_shared_batched_8xPiii,@"STO_CUDA_ENTRY STV_DEFAULT"
_Z29BitonicSort_shared_batched_8xPiii:
.text._Z29BitonicSort_shared_batched_8xPiii:
[----:B------:R-:W-:Y:S01]  /*0000*/  LDC R1, c[0x0][0x37c] ;  /* 0x0000df00ff017b82 */ /* 0x000fe20000000800 */
[----:B------:R-:W0:Y:S01]  /*0010*/  S2R R19, SR_CTAID.X ;  /* 0x0000000000137919 */ /* 0x000e220000002500 */
[----:B------:R-:W0:Y:S06]  /*0020*/  LDCU UR6, c[0x0][0x360] ;  /* 0x00006c00ff0677ac */ /* 0x000e2c0008000800 */
[----:B------:R-:W1:Y:S01]  /*0030*/  LDC.64 R16, c[0x0][0x380] ;  /* 0x0000e000ff107b82 */ /* 0x000e620000000a00 */
[----:B------:R-:W-:Y:S01]  /*0040*/  IMAD.MOV.U32 R35, RZ, RZ, 0x7fffffff ;  /* 0x7fffffffff237424 */ /* 0x000fe200078e00ff */
[----:B------:R-:W2:Y:S01]  /*0050*/  S2R R0, SR_TID.X ;  /* 0x0000000000007919 */ /* 0x000ea20000002100 */
[----:B------:R-:W3:Y:S01]  /*0060*/  LDCU UR4, c[0x0][0x38c] ;  /* 0x00007180ff0477ac */ /* 0x000ee20008000800 */
[----:B------:R-:W-:-:S02]  /*0070*/  IMAD.MOV.U32 R37, RZ, RZ, 0x7fffffff ;  /* 0x7fffffffff257424 */ /* 0x000fc400078e00ff */
[----:B------:R-:W-:Y:S01]  /*0080*/  IMAD.MOV.U32 R39, RZ, RZ, 0x7fffffff ;  /* 0x7fffffffff277424 */ /* 0x000fe200078e00ff */
[----:B------:R-:W4:Y:S01]  /*0090*/  LDCU.64 UR8, c[0x0][0x358] ;  /* 0x00006b00ff0877ac */ /* 0x000f220008000a00 */
[----:B------:R-:W-:Y:S02]  /*00a0*/  IMAD.MOV.U32 R41, RZ, RZ, 0x7fffffff ;  /* 0x7fffffffff297424 */ /* 0x000fe400078e00ff */
[----:B------:R-:W-:Y:S02]  /*00b0*/  IMAD.MOV.U32 R43, RZ, RZ, 0x7fffffff ;  /* 0x7fffffffff2b7424 */ /* 0x000fe400078e00ff */
[----:B------:R-:W-:Y:S02]  /*00c0*/  IMAD.MOV.U32 R45, RZ, RZ, 0x7fffffff ;  /* 0x7fffffffff2d7424 */ /* 0x000fe400078e00ff */
[----:B------:R-:W-:Y:S02]  /*00d0*/  IMAD.MOV.U32 R32, RZ, RZ, 0x7fffffff ;  /* 0x7fffffffff207424 */ /* 0x000fe400078e00ff */
[----:B0-----:R-:W-:-:S04]  /*00e0*/  IMAD R19, R19, UR6, RZ ;  /* 0x0000000613137c24 */ /* 0x001fc8000f8e02ff */
[----:B--2---:R-:W-:-:S04]  /*00f0*/  IMAD R19, R19, 0x8, R0 ;  /* 0x0000000813137824 */ /* 0x004fc800078e0200 */
[C---:B------:R-:W-:Y:S01]  /*0100*/  VIADD R21, R19.reuse, UR6 ;  /* 0x0000000613157c36 */ /* 0x040fe20008000000 */
[C---:B---3--:R-:W-:Y:S01]  /*0110*/  ISETP.GE.AND P2, PT, R19.reuse, UR4, PT ;  /* 0x0000000413007c0c */ /* 0x048fe2000bf46270 */
[----:B-1----:R-:W-:-:S03]  /*0120*/  IMAD.WIDE R14, R19, 0x4, R16 ;  /* 0x00000004130e7825 */ /* 0x002fc600078e0210 */
[C---:B------:R-:W-:Y:S01]  /*0130*/  ISETP.GE.AND P1, PT, R21.reuse, UR4, PT ;  /* 0x0000000415007c0c */ /* 0x040fe2000bf26270 */
[----:B------:R-:W-:-:S04]  /*0140*/  VIADD R23, R21, UR6 ;  /* 0x0000000615177c36 */ /* 0x000fc80008000000 */
[C---:B------:R-:W-:Y:S01]  /*0150*/  VIADD R25, R23.reuse, UR6 ;  /* 0x0000000617197c36 */ /* 0x040fe20008000000 */
[----:B------:R-:W-:-:S03]  /*0160*/  ISETP.GE.AND P0, PT, R23, UR4, PT ;  /* 0x0000000417007c0c */ /* 0x000fc6000bf06270 */
[----:B------:R-:W-:Y:S01]  /*0170*/  VIADD R27, R25, UR6 ;  /* 0x00000006191b7c36 */ /* 0x000fe20008000000 */
[----:B----4-:R-:W2:Y:S03]  /*0180*/  @!P2 LDG.E R35, desc[UR8][R14.64] ;  /* 0x000000080e23a981 */ /* 0x010ea6000c1e1900 */
[----:B------:R-:W-:-:S04]  /*0190*/  VIADD R29, R27, UR6 ;  /* 0x000000061b1d7c36 */ /* 0x000fc80008000000 */
[----:B------:R-:W-:Y:S01]  /*01a0*/  VIADD R31, R29, UR6 ;  /* 0x000000061d1f7c36 */ /* 0x000fe20008000000 */
[----:B------:R-:W-:-:S03]  /*01b0*/  ISETP.GE.AND P2, PT, R25, UR4, PT ;  /* 0x0000000419007c0c */ /* 0x000fc6000bf46270 */
[----:B------:R-:W-:Y:S01]  /*01c0*/  VIADD R33, R31, UR6 ;  /* 0x000000061f217c36 */ /* 0x000fe20008000000 */
[----:B------:R-:W-:Y:S02]  /*01d0*/  ISETP.GE.AND P3, PT, R27, UR4, PT ;  /* 0x000000041b007c0c */ /* 0x000fe4000bf66270 */
[----:B------:R-:W-:Y:S02]  /*01e0*/  ISETP.GE.AND P4, PT, R29, UR4, PT ;  /* 0x000000041d007c0c */ /* 0x000fe4000bf86270 */
[----:B------:R-:W-:Y:S02]  /*01f0*/  ISETP.GE.AND P5, PT, R31, UR4, PT ;  /* 0x000000041f007c0c */ /* 0x000fe4000bfa6270 */
[----:B------:R-:W-:Y:S01]  /*0200*/  ISETP.GE.AND P6, PT, R33, UR4, PT ;  /* 0x0000000421007c0c */ /* 0x000fe2000bfc6270 */
[----:B------:R-:W-:-:S04]  /*0210*/  IMAD.WIDE R12, R21, 0x4, R16 ;  /* 0x00000004150c7825 */ /* 0x000fc800078e0210 */
[--C-:B------:R-:W-:Y:S01]  /*0220*/  IMAD.WIDE R10, R23, 0x4, R16.reuse ;  /* 0x00000004170a7825 */ /* 0x100fe200078e0210 */
[----:B------:R-:W3:Y:S03]  /*0230*/  @!P1 LDG.E R37, desc[UR8][R12.64] ;  /* 0x000000080c259981 */ /* 0x000ee6000c1e1900 */
[--C-:B------:R-:W-:Y:S01]  /*0240*/  IMAD.WIDE R8, R25, 0x4, R16.reuse ;  /* 0x0000000419087825 */ /* 0x100fe200078e0210 */
[----:B------:R-:W4:Y:S03]  /*0250*/  @!P0 LDG.E R39, desc[UR8][R10.64] ;  /* 0x000000080a278981 */ /* 0x000f26000c1e1900 */
[--C-:B------:R-:W-:Y:S01]  /*0260*/  IMAD.WIDE R6, R27, 0x4, R16.reuse ;  /* 0x000000041b067825 */ /* 0x100fe200078e0210 */
[----:B------:R-:W5:Y:S03]  /*0270*/  @!P2 LDG.E R41, desc[UR8][R8.64] ;  /* 0x000000080829a981 */ /* 0x000f66000c1e1900 */
[--C-:B------:R-:W-:Y:S01]  /*0280*/  IMAD.WIDE R4, R29, 0x4, R16.reuse ;  /* 0x000000041d047825 */ /* 0x100fe200078e0210 */
[----:B------:R-:W5:Y:S03]  /*0290*/  @!P3 LDG.E R43, desc[UR8][R6.64] ;  /* 0x00000008062bb981 */ /* 0x000f66000c1e1900 */
[----:B------:R-:W-:Y:S01]  /*02a0*/  IMAD.MOV.U32 R34, RZ, RZ, 0x7fffffff ;  /* 0x7fffffffff227424 */ /* 0x000fe200078e00ff */
[----:B------:R-:W5:Y:S01]  /*02b0*/  @!P4 LDG.E R45, desc[UR8][R4.64] ;  /* 0x00000008042dc981 */ /* 0x000f62000c1e1900 */
[----:B------:R-:W-:-:S04]  /*02c0*/  IMAD.WIDE R2, R31, 0x4, R16 ;  /* 0x000000041f027825 */ /* 0x000fc800078e0210 */
[----:B------:R-:W-:Y:S01]  /*02d0*/  IMAD.WIDE R16, R33, 0x4, R16 ;  /* 0x0000000421107825 */ /* 0x000fe200078e0210 */
[----:B------:R-:W5:Y:S04]  /*02e0*/  @!P5 LDG.E R32, desc[UR8][R2.64] ;  /* 0x000000080220d981 */ /* 0x000f68000c1e1900 */
[----:B------:R-:W5:Y:S01]  /*02f0*/  @!P6 LDG.E R34, desc[UR8][R16.64] ;  /* 0x000000081022e981 */ /* 0x000f62000c1e1900 */
[----:B------:R-:W0:Y:S01]  /*0300*/  S2UR UR5, SR_CgaCtaId ;  /* 0x00000000000579c3 */ /* 0x000e220000008800 */
[----:B------:R-:W-:Y:S01]  /*0310*/  UMOV UR4, 0x400 ;  /* 0x0000040000047882 */ /* 0x000fe20000000000 */
[----:B------:R-:W-:Y:S02]  /*0320*/  USHF.L.U32 UR7, UR6, 0x2, URZ ;  /* 0x0000000206077899 */ /* 0x000fe400080006ff */
[----:B0-----:R-:W-:-:S06]  /*0330*/  ULEA UR4, UR5, UR4, 0x18 ;  /* 0x0000000405047291 */ /* 0x001fcc000f8ec0ff */
[----:B------:R-:W-:-:S05]  /*0340*/  LEA R18, R0, UR4, 0x2 ;  /* 0x0000000400127c11 */ /* 0x000fca000f8e10ff */
[----:B------:R-:W-:Y:S01]  /*0350*/  VIADD R20, R18, UR7 ;  /* 0x0000000712147c36 */ /* 0x000fe20008000000 */
[----:B------:R-:W0:Y:S03]  /*0360*/  LDCU UR4, c[0x0][0x388] ;  /* 0x00007100ff0477ac */ /* 0x000e260008000800 */
[----:B------:R-:W-:-:S04]  /*0370*/  VIADD R22, R20, UR7 ;  /* 0x0000000714167c36 */ /* 0x000fc80008000000 */
[----:B------:R-:W-:-:S04]  /*0380*/  VIADD R24, R22, UR7 ;  /* 0x0000000716187c36 */ /* 0x000fc80008000000 */
[----:B------:R-:W-:-:S04]  /*0390*/  VIADD R26, R24, UR7 ;  /* 0x00000007181a7c36 */ /* 0x000fc80008000000 */
[----:B------:R-:W-:-:S04]  /*03a0*/  VIADD R28, R26, UR7 ;  /* 0x000000071a1c7c36 */ /* 0x000fc80008000000 */
[----:B------:R-:W-:Y:S01]  /*03b0*/  VIADD R30, R28, UR7 ;  /* 0x000000071c1e7c36 */ /* 0x000fe20008000000 */
[----:B0-----:R-:W-:-:S04]  /*03c0*/  USHF.R.S32.HI UR4, URZ, 0x1, UR4 ;  /* 0x00000001ff047899 */ /* 0x001fc80008011404 */
[----:B------:R-:W-:-:S04]  /*03d0*/  UISETP.LT.AND UP0, UPT, UR7, UR4, UPT ;  /* 0x000000040700728c */ /* 0x000fc8000bf01270 */
[----:B------:R-:W-:Y:S02]  /*03e0*/  USEL UR5, UR7, UR4, UP0 ;  /* 0x0000000407057287 */ /* 0x000fe40008000000 */
[----:B------:R-:W-:Y:S01]  /*03f0*/  UISETP.GE.AND UP0, UPT, UR4, 0x1, UPT ;  /* 0x000000010400788c */ /* 0x000fe2000bf06270 */
[----:B--2---:R0:W-:Y:S04]  /*0400*/  STS [R18], R35 ;  /* 0x0000002312007388 */ /* 0x0041e80000000800 */
[----:B---3--:R0:W-:Y:S04]  /*0410*/  STS [R18+UR7], R37 ;  /* 0x0000002512007988 */ /* 0x0081e80008000807 */
[----:B----4-:R0:W-:Y:S04]  /*0420*/  STS [R20+UR7], R39 ;  /* 0x0000002714007988 */ /* 0x0101e80008000807 */
[----:B-----5:R0:W-:Y:S04]  /*0430*/  STS [R22+UR7], R41 ;  /* 0x0000002916007988 */ /* 0x0201e80008000807 */
[----:B------:R0:W-:Y:S04]  /*0440*/  STS [R24+UR7], R43 ;  /* 0x0000002b18007988 */ /* 0x0001e80008000807 */
[----:B------:R0:W-:Y:S04]  /*0450*/  STS [R26+UR7], R45 ;  /* 0x0000002d1a007988 */ /* 0x0001e80008000807 */
[----:B------:R0:W-:Y:S04]  /*0460*/  STS [R28+UR7], R32 ;  /* 0x000000201c007988 */ /* 0x0001e80008000807 */
[----:B------:R0:W-:Y:S01]  /*0470*/  STS [R30+UR7], R34 ;  /* 0x000000221e007988 */ /* 0x0001e20008000807 */
[----:B------:R-:W-:Y:S06]  /*0480*/  BAR.SYNC.DEFER_BLOCKING 0x0 ;  /* 0x0000000000007b1d */ /* 0x000fec0000010000 */
[----:B------:R-:W-:Y:S05]  /*0490*/  BRA.U !UP0, `(.L_x_0) ;  /* 0x00000009083c7547 */ /* 0x000fea000b800000 */
[----:B0-----:R-:W0:Y:S01]  /*04a0*/  LDC R35, c[0x0][0x360] ;  /* 0x0000d800ff237b82 */ /* 0x001e220000000800 */
[----:B------:R-:W-:Y:S01]  /*04b0*/  VIADD R32, R0, UR6 ;  /* 0x0000000600207c36 */ /* 0x000fe20008000000 */
[----:B------:R-:W1:Y:S04]  /*04c0*/  LDCU UR10, c[0x0][0x388] ;  /* 0x00007100ff0a77ac */ /* 0x000e680008000800 */
[----:B0-----:R-:W-:-:S05]  /*04d0*/  IADD3 R34, PT, PT, R32, UR6, R35 ;  /* 0x0000000620227c10 */ /* 0x001fca000fffe023 */
[----:B------:R-:W-:-:S04]  /*04e0*/  VIADD R35, R34, UR6 ;  /* 0x0000000622237c36 */ /* 0x000fc80008000000 */
[----:B------:R-:W-:-:S04]  /*04f0*/  VIADD R36, R35, UR6 ;  /* 0x0000000623247c36 */ /* 0x000fc80008000000 */
[----:B-1----:R-:W-:-:S07]  /*0500*/  VIADD R37, R36, UR6 ;  /* 0x0000000624257c36 */ /* 0x002fce0008000000 */
.L_x_17:
[C---:B0-----:R-:W-:Y:S01]  /*0510*/  LOP3.LUT R39, R0.reuse, UR5, RZ, 0x3c, !PT ;  /* 0x0000000500277c12 */ /* 0x041fe2000f8e3cff */
[----:B------:R-:W-:Y:S03]  /*0520*/  BSSY.RECONVERGENT B0, `(.L_x_1) ;  /* 0x000000d000007945 */ /* 0x000fe60003800200 */
[----:B------:R-:W-:-:S13]  /*0530*/  ISETP.GE.AND P0, PT, R0, R39, PT ;  /* 0x000000270000720c */ /* 0x000fda0003f06270 */
[----:B------:R-:W-:Y:S05]  /*0540*/  @P0 BRA `(.L_x_2) ;  /* 0x0000000000280947 */ /* 0x000fea0003800000 */
[----:B------:R-:W0:Y:S01]  /*0550*/  S2UR UR6, SR_CgaCtaId ;  /* 0x00000000000679c3 */ /* 0x000e220000008800 */
[----:B------:R-:W-:Y:S01]  /*0560*/  UMOV UR4, 0x400 ;  /* 0x0000040000047882 */ /* 0x000fe20000000000 */
[----:B------:R-:W-:Y:S01]  /*0570*/  LDS R38, [R18] ;  /* 0x0000000012267984 */ /* 0x000fe20000000800 */
[----:B------:R-:W-:Y:S01]  /*0580*/  LOP3.LUT P0, RZ, R19, UR10, RZ, 0xc0, !PT ;  /* 0x0000000a13ff7c12 */ /* 0x000fe2000f80c0ff */
[----:B0-----:R-:W-:-:S06]  /*0590*/  ULEA UR4, UR6, UR4, 0x18 ;  /* 0x0000000406047291 */ /* 0x001fcc000f8ec0ff */
[----:B------:R-:W-:-:S05]  /*05a0*/  LEA R39, R39, UR4, 0x2 ;  /* 0x0000000427277c11 */ /* 0x000fca000f8e10ff */
[----:B------:R-:W0:Y:S02]  /*05b0*/  LDS R41, [R39] ;  /* 0x0000000027297984 */ /* 0x000e240000000800 */
[----:B0-----:R-:W-:-:S13]  /*05c0*/  ISETP.GT.XOR P0, PT, R38, R41, P0 ;  /* 0x000000292600720c */ /* 0x001fda0000704a70 */
[----:B------:R0:W-:Y:S04]  /*05d0*/  @P0 STS [R18], R41 ;  /* 0x0000002912000388 */ /* 0x0001e80000000800 */
[----:B------:R0:W-:Y:S02]  /*05e0*/  @P0 STS [R39], R38 ;  /* 0x0000002627000388 */ /* 0x0001e40000000800 */
.L_x_2:
[----:B------:R-:W-:Y:S05]  /*05f0*/  BSYNC.RECONVERGENT B0 ;  /* 0x0000000000007941 */ /* 0x000fea0003800200 */
.L_x_1:
[C---:B0-----:R-:W-:Y:S01]  /*0600*/  LOP3.LUT R39, R32.reuse, UR5, RZ, 0x3c, !PT ;  /* 0x0000000520277c12 */ /* 0x041fe2000f8e3cff */
[----:B------:R-:W-:Y:S03]  /*0610*/  BAR.SYNC.DEFER_BLOCKING 0x0 ;  /* 0x0000000000007b1d */ /* 0x000fe60000010000 */
[----:B------:R-:W-:-:S03]  /*0620*/  ISETP.GE.AND P0, PT, R32, R39, PT ;  /* 0x000000272000720c */ /* 0x000fc60003f06270 */
[----:B------:R-:W-:Y:S10]  /*0630*/  BSSY.RECONVERGENT B0, `(.L_x_3) ;  /* 0x000000c000007945 */ /* 0x000ff40003800200 */
[----:B------:R-:W-:Y:S05]  /*0640*/  @P0 BRA `(.L_x_4) ;  /* 0x0000000000280947 */ /* 0x000fea0003800000 */
[----:B------:R-:W0:Y:S01]  /*0650*/  S2UR UR6, SR_CgaCtaId ;  /* 0x00000000000679c3 */ /* 0x000e220000008800 */
[----:B------:R-:W-:Y:S01]  /*0660*/  UMOV UR4, 0x400 ;  /* 0x0000040000047882 */ /* 0x000fe20000000000 */
[----:B------:R-:W-:Y:S01]  /*0670*/  LDS R38, [R18+UR7] ;  /* 0x0000000712267984 */ /* 0x000fe20008000800 */
[----:B------:R-:W-:Y:S01]  /*0680*/  LOP3.LUT P0, RZ, R21, UR10, RZ, 0xc0, !PT ;  /* 0x0000000a15ff7c12 */ /* 0x000fe2000f80c0ff */
[----:B0-----:R-:W-:-:S06]  /*0690*/  ULEA UR4, UR6, UR4, 0x18 ;  /* 0x0000000406047291 */ /* 0x001fcc000f8ec0ff */
[----:B------:R-:W-:-:S05]  /*06a0*/  LEA R39, R39, UR4, 0x2 ;  /* 0x0000000427277c11 */ /* 0x000fca000f8e10ff */
[----:B------:R-:W0:Y:S02]  /*06b0*/  LDS R41, [R39] ;  /* 0x0000000027297984 */ /* 0x000e240000000800 */
[----:B0-----:R-:W-:-:S13]  /*06c0*/  ISETP.GT.XOR P0, PT, R38, R41, P0 ;  /* 0x000000292600720c */ /* 0x001fda0000704a70 */
[----:B------:R0:W-:Y:S04]  /*06d0*/  @P0 STS [R18+UR7], R41 ;  /* 0x0000002912000988 */ /* 0x0001e80008000807 */
[----:B------:R0:W-:Y:S02]  /*06e0*/  @P0 STS [R39], R38 ;  /* 0x0000002627000388 */ /* 0x0001e40000000800 */
.L_x_4:
[----:B------:R-:W-:Y:S05]  /*06f0*/  BSYNC.RECONVERGENT B0 ;  /* 0x0000000000007941 */ /* 0x000fea0003800200 */
.L_x_3:
[----:B------:R-:W0:Y:S01]  /*0700*/  LDCU UR4, c[0x0][0x360] ;  /* 0x00006c00ff0477ac */ /* 0x000e220008000800 */
[----:B------:R-:W-:Y:S06]  /*0710*/  BAR.SYNC.DEFER_BLOCKING 0x0 ;  /* 0x0000000000007b1d */ /* 0x000fec0000010000 */
[----:B------:R-:W-:Y:S01]  /*0720*/  BSSY.RECONVERGENT B0, `(.L_x_5) ;  /* 0x000000f000007945 */ /* 0x000fe20003800200 */
[----:B0-----:R-:W-:-:S05]  /*0730*/  VIADD R38, R32, UR4 ;  /* 0x0000000420267c36 */ /* 0x001fca0008000000 */
[----:B------:R-:W-:-:S04]  /*0740*/  LOP3.LUT R39, R38, UR5, RZ, 0x3c, !PT ;  /* 0x0000000526277c12 */ /* 0x000fc8000f8e3cff */
[----:B------:R-:W-:-:S13]  /*0750*/  ISETP.GE.AND P0, PT, R38, R39, PT ;  /* 0x000000272600720c */ /* 0x000fda0003f06270 */
        /* <DEDUP_REMOVED lines=11> */
.L_x_6:
[----:B------:R-:W-:Y:S05]  /*0810*/  BSYNC.RECONVERGENT B0 ;  /* 0x0000000000007941 */ /* 0x000fea0003800200 */
.L_x_5:
        /* <DEDUP_REMOVED lines=15> */
.L_x_8:
[----:B------:R-:W-:Y:S05]  /*0910*/  BSYNC.RECONVERGENT B0 ;  /* 0x0000000000007941 */ /* 0x000fea0003800200 */
.L_x_7:
[C---:B0-----:R-:W-:Y:S01]  /*0920*/  LOP3.LUT R38, R35.reuse, UR5, RZ, 0x3c, !PT ;  /* 0x0000000523267c12 */ /* 0x041fe2000f8e3cff */
[----:B------:R-:W-:Y:S03]  /*0930*/  BAR.SYNC.DEFER_BLOCKING 0x0 ;  /* 0x0000000000007b1d */ /* 0x000fe60000010000 */
[----:B------:R-:W-:-:S03]  /*0940*/  ISETP.GE.AND P0, PT, R35, R38, PT ;  /* 0x000000262300720c */ /* 0x000fc60003f06270 */
[----:B------:R-:W-:Y:S10]  /*0950*/  BSSY.RECONVERGENT B0, `(.L_x_9) ;  /* 0x000000c000007945 */ /* 0x000ff40003800200 */
[----:B------:R-:W-:Y:S05]  /*0960*/  @P0 BRA `(.L_x_10) ;  /* 0x0000000000280947 */ /* 0x000fea0003800000 */
[----:B------:R-:W0:Y:S01]  /*0970*/  S2UR UR6, SR_CgaCtaId ;  /* 0x00000000000679c3 */ /* 0x000e220000008800 */
[----:B------:R-:W-:Y:S01]  /*0980*/  UMOV UR4, 0x400 ;  /* 0x0000040000047882 */ /* 0x000fe20000000000 */
[----:B------:R-:W-:Y:S01]  /*0990*/  LOP3.LUT P0, RZ, R27, UR10, RZ, 0xc0, !PT ;  /* 0x0000000a1bff7c12 */ /* 0x000fe2000f80c0ff */
[----:B0-----:R-:W-:-:S06]  /*09a0*/  ULEA UR4, UR6, UR4, 0x18 ;  /* 0x0000000406047291 */ /* 0x001fcc000f8ec0ff */
[----:B------:R-:W-:Y:S02]  /*09b0*/  LEA R39, R38, UR4, 0x2 ;  /* 0x0000000426277c11 */ /* 0x000fe4000f8e10ff */
[----:B------:R-:W-:Y:S04]  /*09c0*/  LDS R38, [R24+UR7] ;  /* 0x0000000718267984 */ /* 0x000fe80008000800 */
[----:B------:R-:W0:Y:S02]  /*09d0*/  LDS R41, [R39] ;  /* 0x0000000027297984 */ /* 0x000e240000000800 */
[----:B0-----:R-:W-:-:S13]  /*09e0*/  ISETP.GT.XOR P0, PT, R38, R41, P0 ;  /* 0x000000292600720c */ /* 0x001fda0000704a70 */
[----:B------:R0:W-:Y:S04]  /*09f0*/  @P0 STS [R24+UR7], R41 ;  /* 0x0000002918000988 */ /* 0x0001e80008000807 */
[----:B------:R0:W-:Y:S02]  /*0a00*/  @P0 STS [R39], R38 ;  /* 0x0000002627000388 */ /* 0x0001e40000000800 */
.L_x_10:
[----:B------:R-:W-:Y:S05]  /*0a10*/  BSYNC.RECONVERGENT B0 ;  /* 0x0000000000007941 */ /* 0x000fea0003800200 */
.L_x_9:
        /* <DEDUP_REMOVED lines=15> */
.L_x_12:
[----:B------:R-:W-:Y:S05]  /*0b10*/  BSYNC.RECONVERGENT B0 ;  /* 0x0000000000007941 */ /* 0x000fea0003800200 */
.L_x_11:
        /* <DEDUP_REMOVED lines=15> */
.L_x_14:
[----:B------:R-:W-:Y:S05]  /*0c10*/  BSYNC.RECONVERGENT B0 ;  /* 0x0000000000007941 */ /* 0x000fea0003800200 */
.L_x_13:
        /* <DEDUP_REMOVED lines=17> */
.L_x_16:
[----:B------:R-:W-:Y:S05]  /*0d30*/  BSYNC.RECONVERGENT B0 ;  /* 0x0000000000007941 */ /* 0x000fea0003800200 */
.L_x_15:
[----:B------:R-:W-:Y:S01]  /*0d40*/  BAR.SYNC.DEFER_BLOCKING 0x0 ;  /* 0x0000000000007b1d */ /* 0x000fe20000010000 */
[----:B------:R-:W-:Y:S02]  /*0d50*/  UISETP.GT.U32.AND UP0, UPT, UR5, 0x1, UPT ;  /* 0x000000010500788c */ /* 0x000fe4000bf04070 */
[----:B------:R-:W-:-:S07]  /*0d60*/  USHF.R.U32.HI UR4, URZ, 0x1, UR5 ;  /* 0x00000001ff047899 */ /* 0x000fce0008011605 */
[----:B------:R-:W-:Y:S01]  /*0d70*/  UMOV UR5, UR4 ;  /* 0x0000000400057c82 */ /* 0x000fe20008000000 */
[----:B------:R-:W-:Y:S05]  /*0d80*/  BRA.U UP0, `(.L_x_17) ;  /* 0xfffffff500e07547 */ /* 0x000fea000b83ffff */
.L_x_0:
[----:B------:R-:W1:Y:S02]  /*0d90*/  LDCU UR4, c[0x0][0x38c] ;  /* 0x00007180ff0477ac */ /* 0x000e640008000800 */
[----:B-1----:R-:W-:Y:S02]  /*0da0*/  ISETP.GE.AND P6, PT, R19, UR4, PT ;  /* 0x0000000413007c0c */ /* 0x002fe4000bfc6270 */
[----:B------:R-:W-:Y:S02]  /*0db0*/  ISETP.GE.AND P5, PT, R21, UR4, PT ;  /* 0x0000000415007c0c */ /* 0x000fe4000bfa6270 */
[----:B------:R-:W-:Y:S02]  /*0dc0*/  ISETP.GE.AND P4, PT, R23, UR4, PT ;  /* 0x0000000417007c0c */ /* 0x000fe4000bf86270 */
[----:B------:R-:W-:Y:S02]  /*0dd0*/  ISETP.GE.AND P3, PT, R25, UR4, PT ;  /* 0x0000000419007c0c */ /* 0x000fe4000bf66270 */
[----:B------:R-:W-:-:S02]  /*0de0*/  ISETP.GE.AND P2, PT, R27, UR4, PT ;  /* 0x000000041b007c0c */ /* 0x000fc4000bf46270 */
[----:B------:R-:W-:Y:S02]  /*0df0*/  ISETP.GE.AND P1, PT, R29, UR4, PT ;  /* 0x000000041d007c0c */ /* 0x000fe4000bf26270 */
[----:B------:R-:W-:Y:S01]  /*0e00*/  ISETP.GE.AND P0, PT, R31, UR4, PT ;  /* 0x000000041f007c0c */ /* 0x000fe2000bf06270 */
[----:B------:R-:W1:Y:S04]  /*0e10*/  @!P6 LDS R19, [R18] ;  /* 0x000000001213e984 */ /* 0x000e680000000800 */
[----:B------:R-:W2:Y:S04]  /*0e20*/  @!P5 LDS R21, [R18+UR7] ;  /* 0x000000071215d984 */ /* 0x000ea80008000800 */
[----:B------:R-:W3:Y:S04]  /*0e30*/  @!P4 LDS R23, [R20+UR7] ;  /* 0x000000071417c984 */ /* 0x000ee80008000800 */
[----:B------:R-:W4:Y:S04]  /*0e40*/  @!P3 LDS R25, [R22+UR7] ;  /* 0x000000071619b984 */ /* 0x000f280008000800 */
[----:B------:R-:W5:Y:S04]  /*0e50*/  @!P2 LDS R27, [R24+UR7] ;  /* 0x00000007181ba984 */ /* 0x000f680008000800 */
[----:B------:R-:W0:Y:S04]  /*0e60*/  @!P1 LDS R29, [R26+UR7] ;  /* 0x000000071a1d9984 */ /* 0x000e280008000800 */
[----:B------:R-:W0:Y:S04]  /*0e70*/  @!P0 LDS R31, [R28+UR7] ;  /* 0x000000071c1f8984 */ /* 0x000e280008000800 */
[----:B-1----:R1:W-:Y:S01]  /*0e80*/  @!P6 STG.E desc[UR8][R14.64], R19 ;  /* 0x000000130e00e986 */ /* 0x0023e2000c101908 */
[----:B------:R-:W-:-:S03]  /*0e90*/  ISETP.GE.AND P6, PT, R33, UR4, PT ;  /* 0x0000000421007c0c */ /* 0x000fc6000bfc6270 */
[----:B--2---:R1:W-:Y:S04]  /*0ea0*/  @!P5 STG.E desc[UR8][R12.64], R21 ;  /* 0x000000150c00d986 */ /* 0x0043e8000c101908 */
[----:B---3--:R1:W-:Y:S04]  /*0eb0*/  @!P4 STG.E desc[UR8][R10.64], R23 ;  /* 0x000000170a00c986 */ /* 0x0083e8000c101908 */
[----:B----4-:R1:W-:Y:S04]  /*0ec0*/  @!P3 STG.E desc[UR8][R8.64], R25 ;  /* 0x000000190800b986 */ /* 0x0103e8000c101908 */
[----:B-----5:R1:W-:Y:S04]  /*0ed0*/  @!P2 STG.E desc[UR8][R6.64], R27 ;  /* 0x0000001b0600a986 */ /* 0x0203e8000c101908 */
[----:B0-----:R1:W-:Y:S04]  /*0ee0*/  @!P1 STG.E desc[UR8][R4.64], R29 ;  /* 0x0000001d04009986 */ /* 0x0013e8000c101908 */
[----:B------:R1:W-:Y:S01]  /*0ef0*/  @!P0 STG.E desc[UR8][R2.64], R31 ;  /* 0x0000001f02008986 */ /* 0x0003e2000c101908 */
[----:B------:R-:W-:Y:S05]  /*0f00*/  @P6 EXIT ;  /* 0x000000000000694d */ /* 0x000fea0003800000 */
[----:B-1----:R-:W0:Y:S04]  /*0f10*/  LDS R3, [R30+UR7] ;  /* 0x000000071e037984 */ /* 0x002e280008000800 */
[----:B0-----:R-:W-:Y:S01]  /*0f20*/  STG.E desc[UR8][R16.64], R3 ;  /* 0x0000000310007986 */ /* 0x001fe2000c101908 */
[----:B------:R-:W-:Y:S05]  /*0f30*/  EXIT ;  /* 0x000000000000794d */ /* 0x000fea0003800000 */
.L_x_18:
[----:B------:R-:W-:-:S00]  /*0f40*/  BRA `(.L_x_18) ;  /* 0xfffffffc00fc7947 */ /* 0x000fc0000383ffff */
[----:B------:R-:W-:-:S00]  /*0f50*/  NOP ;  /* 0x0000000000007918 */ /* 0x000fc00000000000 */
        /* <DEDUP_REMOVED lines=10> */
.L_x_47:


//--------------------- .text._Z29BitonicSort_shared_batched_4xPiii --------------------------
	.section	.text._Z29BitonicSort_shared_batched_4xPiii,"ax",@progbits
	.align	128
        .global         _Z29BitonicSort_shared_batched_4xPiii
        .type           _Z29BitonicSort_shared_batched_4xPiii,@function
        .size           _Z29BitonicSort_shared_batched_4xPiii,(.L_x_48 - _Z29BitonicSort_shared_batched_4xPiii)
        .other          _Z29BitonicSort_shared_batched_4xPiii,@"STO_CUDA_ENTRY STV_DEFAULT"
_Z29BitonicSort_shared_batched_4xPiii:
.text._Z29BitonicSort_shared_batched_4xPiii:
[----:B------:R-:W-:Y:S01]  /*0000*/  LDC R1, c[0x0][0x37c] ;  /* 0x0000df00ff017b82 */ /* 0x000fe20000000800 */
[----:B------:R-:W0:Y:S01]  /*0010*/  S2R R5, SR_CTAID.X ;  /* 0x0000000000057919 */ /* 0x000e220000002500 */
[----:B------:R-:W1:Y:S06]  /*0020*/  LDCU UR10, c[0x0][0x360] ;  /* 0x00006c00ff0a77ac */ /* 0x000e6c0008000800 */
[----:B------:R-:W2:Y:S01]  /*0030*/  LDC.64 R2, c[0x0][0x380] ;  /* 0x0000e000ff027b82 */ /* 0x000ea20000000a00 */
[----:B------:R-:W-:Y:S01]  /*0040*/  IMAD.MOV.U32 R17, RZ, RZ, 0x7fffffff ;  /* 0x7fffffffff117424 */ /* 0x000fe200078e00ff */
[----:B------:R-:W0:Y:S01]  /*0050*/  S2R R0, SR_TID.X ;  /* 0x0000000000007919 */ /* 0x000e220000002100 */
[----:B------:R-:W3:Y:S01]  /*0060*/  LDCU UR4, c[0x0][0x38c] ;  /* 0x00007180ff0477ac */ /* 0x000ee20008000800 */
[----:B------:R-:W-:-:S02]  /*0070*/  IMAD.MOV.U32 R19, RZ, RZ, 0x7fffffff ;  /* 0x7fffffffff137424 */ /* 0x000fc400078e00ff */
[----:B------:R-:W-:Y:S01]  /*0080*/  IMAD.MOV.U32 R18, RZ, RZ, 0x7fffffff ;  /* 0x7fffffffff127424 */ /* 0x000fe200078e00ff */
[----:B------:R-:W4:Y:S01]  /*0090*/  LDCU.64 UR8, c[0x0][0x358] ;  /* 0x00006b00ff0877ac */ /* 0x000f220008000a00 */
[----:B------:R-:W-:Y:S01]  /*00a0*/  IMAD.MOV.U32 R21, RZ, RZ, 0x7fffffff ;  /* 0x7fffffffff157424 */ /* 0x000fe200078e00ff */
[----:B------:R-:W5:Y:S01]  /*00b0*/  S2UR UR5, SR_CgaCtaId ;  /* 0x00000000000579c3 */ /* 0x000f620000008800 */
[----:B------:R-:W5:Y:S01]  /*00c0*/  LDCU UR11, c[0x0][0x388] ;  /* 0x00007100ff0b77ac */ /* 0x000f620008000800 */
[----:B-1----:R-:W-:-:S06]  /*00d0*/  USHF.L.U32 UR6, UR10, 0x2, URZ ;  /* 0x000000020a067899 */ /* 0x002fcc00080006ff */
[----:B0-----:R-:W-:-:S04]  /*00e0*/  IMAD R10, R5, UR6, R0 ;  /* 0x00000006050a7c24 */ /* 0x001fc8000f8e0200 */
[C---:B------:R-:W-:Y:S01]  /*00f0*/  VIADD R11, R10.reuse, UR10 ;  /* 0x0000000a0a0b7c36 */ /* 0x040fe20008000000 */
[C---:B---3--:R-:W-:Y:S01]  /*0100*/  ISETP.GE.AND P0, PT, R10.reuse, UR4, PT ;  /* 0x000000040a007c0c */ /* 0x048fe2000bf06270 */
[----:B--2---:R-:W-:-:S03]  /*0110*/  IMAD.WIDE R8, R10, 0x4, R2 ;  /* 0x000000040a087825 */ /* 0x004fc600078e0202 */
[C---:B------:R-:W-:Y:S01]  /*0120*/  ISETP.GE.AND P1, PT, R11.reuse, UR4, PT ;  /* 0x000000040b007c0c */ /* 0x040fe2000bf26270 */
[C---:B------:R-:W-:Y:S02]  /*0130*/  VIADD R12, R11.reuse, UR10 ;  /* 0x0000000a0b0c7c36 */ /* 0x040fe40008000000 */
[----:B------:R-:W-:-:S03]  /*0140*/  IMAD.WIDE R6, R11, 0x4, R2 ;  /* 0x000000040b067825 */ /* 0x000fc600078e0202 */
[C---:B------:R-:W-:Y:S01]  /*0150*/  ISETP.GE.AND P2, PT, R12.reuse, UR4, PT ;  /* 0x000000040c007c0c */ /* 0x040fe2000bf46270 */
[C---:B------:R-:W-:Y:S02]  /*0160*/  VIADD R13, R12.reuse, UR10 ;  /* 0x0000000a0c0d7c36 */ /* 0x040fe40008000000 */
[--C-:B------:R-:W-:Y:S01]  /*0170*/  IMAD.WIDE R4, R12, 0x4, R2.reuse ;  /* 0x000000040c047825 */ /* 0x100fe200078e0202 */
[----:B----4-:R-:W2:Y:S02]  /*0180*/  @!P0 LDG.E R17, desc[UR8][R8.64] ;  /* 0x0000000808118981 */ /* 0x010ea4000c1e1900 */
[C---:B------:R-:W-:Y:S01]  /*0190*/  ISETP.GE.AND P3, PT, R13.reuse, UR4, PT ;  /* 0x000000040d007c0c */ /* 0x040fe2000bf66270 */
[----:B------:R-:W-:Y:S01]  /*01a0*/  IMAD.WIDE R2, R13, 0x4, R2 ;  /* 0x000000040d027825 */ /* 0x000fe200078e0202 */
[----:B------:R-:W3:Y:S05]  /*01b0*/  @!P1 LDG.E R19, desc[UR8][R6.64] ;  /* 0x0000000806139981 */ /* 0x000eea000c1e1900 */
[----:B------:R-:W4:Y:S06]  /*01c0*/  @!P2 LDG.E R18, desc[UR8][R4.64] ;  /* 0x000000080412a981 */ /* 0x000f2c000c1e1900 */
[----:B------:R-:W4:Y:S01]  /*01d0*/  @!P3 LDG.E R21, desc[UR8][R2.64] ;  /* 0x000000080215b981 */ /* 0x000f22000c1e1900 */
[----:B------:R-:W-:-:S02]  /*01e0*/  UMOV UR4, 0x400 ;  /* 0x0000040000047882 */ /* 0x000fc40000000000 */
[----:B-----5:R-:W-:-:S06]  /*01f0*/  ULEA UR4, UR5, UR4, 0x18 ;  /* 0x0000000405047291 */ /* 0x020fcc000f8ec0ff */
[----:B------:R-:W-:-:S05]  /*0200*/  LEA R16, R0, UR4, 0x2 ;  /* 0x0000000400107c11 */ /* 0x000fca000f8e10ff */
[----:B------:R-:W-:-:S04]  /*0210*/  VIADD R15, R16, UR6 ;  /* 0x00000006100f7c36 */ /* 0x000fc80008000000 */
[----:B------:R-:W-:Y:S01]  /*0220*/  VIADD R14, R15, UR6 ;  /* 0x000000060f0e7c36 */ /* 0x000fe20008000000 */
[----:B------:R-:W-:Y:S02]  /*0230*/  USHF.R.S32.HI UR7, URZ, 0x1, UR11 ;  /* 0x00000001ff077899 */ /* 0x000fe4000801140b */
[----:B------:R-:W-:-:S04]  /*0240*/  USHF.L.U32 UR5, UR10, 0x1, URZ ;  /* 0x000000010a057899 */ /* 0x000fc800080006ff */
[----:B------:R-:W-:-:S04]  /*0250*/  UISETP.LT.AND UP0, UPT, UR7, UR5, UPT ;  /* 0x000000050700728c */ /* 0x000fc8000bf01270 */
[----:B------:R-:W-:Y:S02]  /*0260*/  USEL UR5, UR7, UR5, UP0 ;  /* 0x0000000507057287 */ /* 0x000fe40008000000 */
[----:B------:R-:W-:Y:S01]  /*0270*/  UISETP.GE.AND UP0, UPT, UR7, 0x1, UPT ;  /* 0x000000010700788c */ /* 0x000fe2000bf06270 */
[----:B--2---:R0:W-:Y:S04]  /*0280*/  STS [R16], R17 ;  /* 0x0000001110007388 */ /* 0x0041e80000000800 */
[----:B---3--:R0:W-:Y:S04]  /*0290*/  STS [R16+UR6], R19 ;  /* 0x0000001310007988 */ /* 0x0081e80008000806 */
[----:B----4-:R0:W-:Y:S04]  /*02a0*/  STS [R15+UR6], R18 ;  /* 0x000000120f007988 */ /* 0x0101e80008000806 */
[----:B------:R0:W-:Y:S01]  /*02b0*/  STS [R14+UR6], R21 ;  /* 0x000000150e007988 */ /* 0x0001e20008000806 */
[----:B------:R-:W-:Y:S06]  /*02c0*/  BAR.SYNC.DEFER_BLOCKING 0x0 ;  /* 0x0000000000007b1d */ /* 0x000fec0000010000 */
[----:B------:R-:W-:Y:S05]  /*02d0*/  BRA.U !UP0, `(.L_x_19) ;  /* 0x0000000508707547 */ /* 0x000fea000b800000 */
[----:B0-----:R-:W-:Y:S01]  /*02e0*/  VIADD R17, R0, UR10 ;  /* 0x0000000a00117c36 */ /* 0x001fe20008000000 */
[----:B------:R-:W-:Y:S01]  /*02f0*/  LOP3.LUT R23, R10, UR11, RZ, 0xc0, !PT ;  /* 0x0000000b0a177c12 */ /* 0x000fe2000f8ec0ff */
[----:B------:R-:W-:Y:S01]  /*0300*/  IMAD.U32 R19, RZ, RZ, UR5 ;  /* 0x00000005ff137e24 */ /* 0x000fe2000f8e00ff */
[----:B------:R-:W-:Y:S01]  /*0310*/  LOP3.LUT R24, R11, UR11, RZ, 0xc0, !PT ;  /* 0x0000000b0b187c12 */ /* 0x000fe2000f8ec0ff */
[----:B------:R-:W-:Y:S01]  /*0320*/  VIADD R18, R17, UR10 ;  /* 0x0000000a11127c36 */ /* 0x000fe20008000000 */
[----:B------:R-:W-:Y:S02]  /*0330*/  LOP3.LUT R25, R12, UR11, RZ, 0xc0, !PT ;  /* 0x0000000b0c197c12 */ /* 0x000fe4000f8ec0ff */
[----:B------:R-:W-:Y:S01]  /*0340*/  LOP3.LUT R26, R13, UR11, RZ, 0xc0, !PT ;  /* 0x0000000b0d1a7c12 */ /* 0x000fe2000f8ec0ff */
[----:B------:R-:W-:-:S07]  /*0350*/  VIADD R20, R18, UR10 ;  /* 0x0000000a12147c36 */ /* 0x000fce0008000000 */
.L_x_30:
[----:B------:R-:W-:-:S13]  /*0360*/  ISETP.GE.U32.AND P0, PT, R19, 0x20, PT ;  /* 0x000000201300780c */ /* 0x000fda0003f06070 */
[----:B01----:R-:W-:Y:S05]  /*0370*/  @!P0 BRA `(.L_x_20) ;  /* 0x0000000000d48947 */ /* 0x003fea0003800000 */
[----:B------:R-:W-:Y:S01]  /*0380*/  LOP3.LUT R21, R19, R0, RZ, 0x3c, !PT ;  /* 0x0000000013157212 */ /* 0x000fe200078e3cff */
[----:B------:R-:W-:Y:S03]  /*0390*/  BSSY.RECONVERGENT B0, `(.L_x_21) ;  /* 0x000000a000007945 */ /* 0x000fe60003800200 */
[----:B------:R-:W-:-:S13]  /*03a0*/  ISETP.GE.AND P0, PT, R0, R21, PT ;  /* 0x000000150000720c */ /* 0x000fda0003f06270 */
[----:B------:R-:W-:Y:S05]  /*03b0*/  @P0 BRA `(.L_x_22) ;  /* 0x00000000001c0947 */ /* 0x000fea0003800000 */
[----:B------:R-:W-:Y:S02]  /*03c0*/  LEA R22, R21, UR4, 0x2 ;  /* 0x0000000415167c11 */ /* 0x000fe4000f8e10ff */
[----:B------:R-:W-:Y:S04]  /*03d0*/  LDS R21, [R16] ;  /* 0x0000000010157984 */ /* 0x000fe80000000800 */
[----:B------:R-:W0:Y:S02]  /*03e0*/  LDS R27, [R22] ;  /* 0x00000000161b7984 */ /* 0x000e240000000800 */
[----:B0-----:R-:W-:-:S04]  /*03f0*/  ISETP.GT.AND P0, PT, R21, R27, PT ;  /* 0x0000001b1500720c */ /* 0x001fc80003f04270 */
[----:B------:R-:W-:-:S13]  /*0400*/  ISETP.NE.XOR P0, PT, R23, RZ, P0 ;  /* 0x000000ff1700720c */ /* 0x000fda0000705a70 */
[----:B------:R0:W-:Y:S04]  /*0410*/  @P0 STS [R16], R27 ;  /* 0x0000001b10000388 */ /* 0x0001e80000000800 */
[----:B------:R0:W-:Y:S02]  /*0420*/  @P0 STS [R22], R21 ;  /* 0x0000001516000388 */ /* 0x0001e40000000800 */
.L_x_22:
[----:B------:R-:W-:Y:S05]  /*0430*/  BSYNC.RECONVERGENT B0 ;  /* 0x0000000000007941 */ /* 0x000fea0003800200 */
.L_x_21:
[----:B0-----:R-:W-:Y:S01]  /*0440*/  LOP3.LUT R22, R19, R17, RZ, 0x3c, !PT ;  /* 0x0000001113167212 */ /* 0x001fe200078e3cff */
[----:B------:R-:W-:Y:S03]  /*0450*/  BAR.SYNC.DEFER_BLOCKING 0x0 ;  /* 0x0000000000007b1d */ /* 0x000fe60000010000 */
[----:B------:R-:W-:-:S03]  /*0460*/  ISETP.GE.AND P0, PT, R17, R22, PT ;  /* 0x000000161100720c */ /* 0x000fc60003f06270 */
[----:B------:R-:W-:Y:S10]  /*0470*/  BSSY.RECONVERGENT B0, `(.L_x_23) ;  /* 0x0000009000007945 */ /* 0x000ff40003800200 */
[----:B------:R-:W-:Y:S05]  /*0480*/  @P0 BRA `(.L_x_24) ;  /* 0x00000000001c0947 */ /* 0x000fea0003800000 */
[----:B------:R-:W-:Y:S01]  /*0490*/  LEA R22, R22, UR4, 0x2 ;  /* 0x0000000416167c11 */ /* 0x000fe2000f8e10ff */
[----:B------:R-:W-:Y:S04]  /*04a0*/  LDS R21, [R16+UR6] ;  /* 0x0000000610157984 */ /* 0x000fe80008000800 */
[----:B------:R-:W0:Y:S02]  /*04b0*/  LDS R27, [R22] ;  /* 0x00000000161b7984 */ /* 0x000e240000000800 */
[----:B0-----:R-:W-:-:S04]  /*04c0*/  ISETP.GT.AND P0, PT, R21, R27, PT ;  /* 0x0000001b1500720c */ /* 0x001fc80003f04270 */
[----:B------:R-:W-:-:S13]  /*04d0*/  ISETP.NE.XOR P0, PT, R24, RZ, P0 ;  /* 0x000000ff1800720c */ /* 0x000fda0000705a70 */
[----:B------:R0:W-:Y:S04]  /*04e0*/  @P0 STS [R16+UR6], R27 ;  /* 0x0000001b10000988 */ /* 0x0001e80008000806 */
[----:B------:R0:W-:Y:S02]  /*04f0*/  @P0 STS [R22], R21 ;  /* 0x0000001516000388 */ /* 0x0001e40000000800 */
.L_x_24:
[----:B------:R-:W-:Y:S05]  /*0500*/  BSYNC.RECONVERGENT B0 ;  /* 0x0000000000007941 */ /* 0x000fea0003800200 */
.L_x_23:
[----:B0-----:R-:W-:Y:S01]  /*0510*/  LOP3.LUT R21, R19, R18, RZ, 0x3c, !PT ;  /* 0x0000001213157212 */ /* 0x001fe200078e3cff */
[----:B------:R-:W-:Y:S03]  /*0520*/  BAR.SYNC.DEFER_BLOCKING 0x0 ;  /* 0x0000000000007b1d */ /* 0x000fe60000010000 */
[----:B------:R-:W-:-:S03]  /*0530*/  ISETP.GE.AND P0, PT, R18, R21, PT ;  /* 0x000000151200720c */ /* 0x000fc60003f06270 */
[----:B------:R-:W-:Y:S10]  /*0540*/  BSSY.RECONVERGENT B0, `(.L_x_25) ;  /* 0x0000009000007945 */ /* 0x000ff40003800200 */
[----:B------:R-:W-:Y:S05]  /*0550*/  @P0 BRA `(.L_x_26) ;  /* 0x00000000001c0947 */ /* 0x000fea0003800000 */
[----:B------:R-:W-:Y:S02]  /*0560*/  LEA R22, R21, UR4, 0x2 ;  /* 0x0000000415167c11 */ /* 0x000fe4000f8e10ff */
[----:B------:R-:W-:Y:S04]  /*0570*/  LDS R21, [R15+UR6] ;  /* 0x000000060f157984 */ /* 0x000fe80008000800 */
[----:B------:R-:W0:Y:S02]  /*0580*/  LDS R28, [R22] ;  /* 0x00000000161c7984 */ /* 0x000e240000000800 */
[----:B0-----:R-:W-:-:S04]  /*0590*/  ISETP.GT.AND P0, PT, R21, R28, PT ;  /* 0x0000001c1500720c */ /* 0x001fc80003f04270 */
[----:B------:R-:W-:-:S13]  /*05a0*/  ISETP.NE.XOR P0, PT, R25, RZ, P0 ;  /* 0x000000ff1900720c */ /* 0x000fda0000705a70 */
[----:B------:R0:W-:Y:S04]  /*05b0*/  @P0 STS [R15+UR6], R28 ;  /* 0x0000001c0f000988 */ /* 0x0001e80008000806 */
[----:B------:R0:W-:Y:S02]  /*05c0*/  @P0 STS [R22], R21 ;  /* 0x0000001516000388 */ /* 0x0001e40000000800 */
.L_x_26:
[----:B------:R-:W-:Y:S05]  /*05d0*/  BSYNC.RECONVERGENT B0 ;  /* 0x0000000000007941 */ /* 0x000fea0003800200 */
.L_x_25:
        /* <DEDUP_REMOVED lines=12> */
.L_x_28:
[----:B------:R-:W-:Y:S05]  /*06a0*/  BSYNC.RECONVERGENT B0 ;  /* 0x0000000000007941 */ /* 0x000fea0003800200 */
.L_x_27:
[----:B------:R-:W-:Y:S06]  /*06b0*/  BAR.SYNC.DEFER_BLOCKING 0x0 ;  /* 0x0000000000007b1d */ /* 0x000fec0000010000 */
[----:B------:R-:W-:Y:S05]  /*06c0*/  BRA `(.L_x_29) ;  /* 0x0000000000687947 */ /* 0x000fea0003800000 */
.L_x_20:
[----:B------:R-:W0:Y:S01]  /*06d0*/  LDS R22, [R16] ;  /* 0x0000000010167984 */ /* 0x000e220000000800 */
[----:B------:R-:W-:-:S04]  /*06e0*/  LOP3.LUT P0, RZ, R19, R0, RZ, 0xc0, !PT ;  /* 0x0000000013ff7212 */ /* 0x000fc8000780c0ff */
[----:B------:R-:W-:Y:S01]  /*06f0*/  ISETP.EQ.XOR P1, PT, R23, RZ, !P0 ;  /* 0x000000ff1700720c */ /* 0x000fe20004722a70 */
[----:B0-----:R-:W0:Y:S02]  /*0700*/  SHFL.BFLY PT, R21, R22, R19, 0x1f ;  /* 0x0c001f1316157589 */ /* 0x001e2400000e0000 */
[----:B0-----:R-:W-:-:S10]  /*0710*/  VIMNMX R27, PT, PT, R22, R21, PT ;  /* 0x00000015161b7248 */ /* 0x001fd40003fe0100 */
[----:B------:R-:W-:Y:S02]  /*0720*/  @P1 VIMNMX R27, PT, PT, R22, R21, !PT ;  /* 0x00000015161b1248 */ /* 0x000fe40007fe0100 */
[----:B------:R-:W-:-:S03]  /*0730*/  ISETP.EQ.XOR P1, PT, R24, RZ, !P0 ;  /* 0x000000ff1800720c */ /* 0x000fc60004722a70 */
[----:B------:R-:W-:Y:S04]  /*0740*/  STS [R16], R27 ;  /* 0x0000001b10007388 */ /* 0x000fe80000000800 */
[----:B------:R-:W0:Y:S04]  /*0750*/  LDS R28, [R16+UR6] ;  /* 0x00000006101c7984 */ /* 0x000e280008000800 */
[----:B0-----:R-:W0:Y:S02]  /*0760*/  SHFL.BFLY PT, R21, R28, R19, 0x1f ;  /* 0x0c001f131c157589 */ /* 0x001e2400000e0000 */
[----:B0-----:R-:W-:-:S02]  /*0770*/  VIMNMX R29, PT, PT, R28, R21, PT ;  /* 0x000000151c1d7248 */ /* 0x001fc40003fe0100 */
[----:B------:R-:W-:Y:S02]  /*0780*/  @P1 VIMNMX R29, PT, PT, R28, R21, !PT ;  /* 0x000000151c1d1248 */ /* 0x000fe40007fe0100 */
[----:B------:R-:W-:Y:S02]  /*0790*/  ISETP.EQ.XOR P1, PT, R25, RZ, !P0 ;  /* 0x000000ff1900720c */ /* 0x000fe40004722a70 */
[----:B------:R-:W-:Y:S01]  /*07a0*/  ISETP.EQ.XOR P0, PT, R26, RZ, !P0 ;  /* 0x000000ff1a00720c */ /* 0x000fe20004702a70 */
[----:B------:R-:W-:Y:S04]  /*07b0*/  STS [R16+UR6], R29 ;  /* 0x0000001d10007988 */ /* 0x000fe80008000806 */
[----:B------:R-:W0:Y:S04]  /*07c0*/  LDS R22, [R15+UR6] ;  /* 0x000000060f167984 */ /* 0x000e280008000800 */
[----:B0-----:R-:W0:Y:S02]  /*07d0*/  SHFL.BFLY PT, R21, R22, R19, 0x1f ;  /* 0x0c001f1316157589 */ /* 0x001e2400000e0000 */
[----:B0-----:R-:W-:-:S02]  /*07e0*/  VIMNMX R27, PT, PT, R22, R21, PT ;  /* 0x00000015161b7248 */ /* 0x001fc40003fe0100 */
[----:B------:R-:W-:-:S05]  /*07f0*/  @P1 VIMNMX R27, PT, PT, R22, R21, !PT ;  /* 0x00000015161b1248 */ /* 0x000fca0007fe0100 */
[----:B------:R-:W-:Y:S04]  /*0800*/  STS [R15+UR6], R27 ;  /* 0x0000001b0f007988 */ /* 0x000fe80008000806 */
[----:B------:R-:W0:Y:S04]  /*0810*/  LDS R28, [R14+UR6] ;  /* 0x000000060e1c7984 */ /* 0x000e280008000800 */
[----:B0-----:R-:W0:Y:S02]  /*0820*/  SHFL.BFLY PT, R21, R28, R19, 0x1f ;  /* 0x0c001f131c157589 */ /* 0x001e2400000e0000 */
[----:B0-----:R-:W-:-:S02]  /*0830*/  VIMNMX R29, PT, PT, R28, R21, PT ;  /* 0x000000151c1d7248 */ /* 0x001fc40003fe0100 */
[----:B------:R-:W-:-:S05]  /*0840*/  @P0 VIMNMX R29, PT, PT, R28, R21, !PT ;  /* 0x000000151c1d0248 */ /* 0x000fca0007fe0100 */
[----:B------:R1:W-:Y:S01]  /*0850*/  STS [R14+UR6], R29 ;  /* 0x0000001d0e007988 */ /* 0x0003e20008000806 */
[----:B------:R-:W-:Y:S06]  /*0860*/  BAR.SYNC.DEFER_BLOCKING 0x0 ;  /* 0x0000000000007b1d */ /* 0x000fec0000010000 */
.L_x_29:
[----:B------:R-:W-:Y:S02]  /*0870*/  ISETP.GT.U32.AND P0, PT, R19, 0x1, PT ;  /* 0x000000011300780c */ /* 0x000fe40003f04070 */
[----:B------:R-:W-:-:S11]  /*0880*/  SHF.R.U32.HI R19, RZ, 0x1, R19 ;  /* 0x00000001ff137819 */ /* 0x000fd60000011613 */
[----:B------:R-:W-:Y:S05]  /*0890*/  @P0 BRA `(.L_x_30) ;  /* 0xfffffff800b00947 */ /* 0x000fea000383ffff */
.L_x_19:
[----:B------:R-:W2:Y:S02]  /*08a0*/  LDCU UR5, c[0x0][0x38c] ;  /* 0x00007180ff0577ac */ /* 0x000ea40008000800 */
[----:B--2---:R-:W-:Y:S02]  /*08b0*/  ISETP.GE.AND P0, PT, R10, UR5, PT ;  /* 0x000000050a007c0c */ /* 0x004fe4000bf06270 */
[----:B------:R-:W-:Y:S02]  /*08c0*/  ISETP.GE.AND P1, PT, R11, UR5, PT ;  /* 0x000000050b007c0c */ /* 0x000fe4000bf26270 */
[----:B------:R-:W-:Y:S02]  /*08d0*/  ISETP.GE.AND P2, PT, R12, UR5, PT ;  /* 0x000000050c007c0c */ /* 0x000fe4000bf46270 */
[----:B------:R-:W-:-:S07]  /*08e0*/  ISETP.GE.AND P3, PT, R13, UR5, PT ;  /* 0x000000050d007c0c */ /* 0x000fce000bf66270 */
[----:B------:R-:W2:Y:S04]  /*08f0*/  @!P0 LDS R11, [R16] ;  /* 0x00000000100b8984 */ /* 0x000ea80000000800 */
[----:B0-----:R-:W0:Y:S04]  /*0900*/  @!P1 LDS R17, [R16+UR6] ;  /* 0x0000000610119984 */ /* 0x001e280008000800 */
[----:B------:R-:W3:Y:S04]  /*0910*/  @!P2 LDS R15, [R15+UR6] ;  /* 0x000000060f0fa984 */ /* 0x000ee80008000800 */
[----:B--2---:R2:W-:Y:S04]  /*0920*/  @!P0 STG.E desc[UR8][R8.64], R11 ;  /* 0x0000000b08008986 */ /* 0x0045e8000c101908 */
[----:B0-----:R2:W-:Y:S04]  /*0930*/  @!P1 STG.E desc[UR8][R6.64], R17 ;  /* 0x0000001106009986 */ /* 0x0015e8000c101908 */
[----:B---3--:R2:W-:Y:S01]  /*0940*/  @!P2 STG.E desc[UR8][R4.64], R15 ;  /* 0x0000000f0400a986 */ /* 0x0085e2000c101908 */
[----:B------:R-:W-:Y:S05]  /*0950*/  @P3 EXIT ;  /* 0x000000000000394d */ /* 0x000fea0003800000 */
[----:B--2---:R-:W0:Y:S04]  /*0960*/  LDS R5, [R14+UR6] ;  /* 0x000000060e057984 */ /* 0x004e280008000800 */
[----:B0-----:R-:W-:Y:S01]  /*0970*/  STG.E desc[UR8][R2.64], R5 ;  /* 0x0000000502007986 */ /* 0x001fe2000c101908 */
[----:B------:R-:W-:Y:S05]  /*0980*/  EXIT ;  /* 0x000000000000794d */ /* 0x000fea0003800000 */
.L_x_31:
        /* <DEDUP_REMOVED lines=15> */
.L_x_48:


//--------------------- .text._Z18BitonicSort_globalPiiii --------------------------
	.section	.text._Z18BitonicSort_globalPiiii,"ax",@progbits
	.align	128
        .global         _Z18BitonicSort_globalPiiii
        .type           _Z18BitonicSort_globalPiiii,@function
        .size           _Z18BitonicSort_globalPiiii,(.L_x_49 - _Z18BitonicSort_globalPiiii)
        .other          _Z18BitonicSort_globalPiiii,@"STO_CUDA_ENTRY STV_DEFAULT"
_Z18BitonicSort_globalPiiii:
.text._Z18BitonicSort_globalPiiii:
[----:B------:R-:W-:Y:S01]  /*0000*/  LDC R1, c[0x0][0x37c] ;  /* 0x0000df00ff017b82 */ /* 0x000fe20000000800 */
[----:B------:R-:W0:Y:S01]  /*0010*/  S2R R5, SR_CTAID.X ;  /* 0x0000000000057919 */ /* 0x000e220000002500 */
[----:B------:R-:W0:Y:S01]  /*0020*/  LDCU UR4, c[0x0][0x360] ;  /* 0x00006c00ff0477ac */ /* 0x000e220008000800 */
[----:B------:R-:W0:Y:S01]  /*0030*/  S2R R0, SR_TID.X ;  /* 0x0000000000007919 */ /* 0x000e220000002100 */
[----:B------:R-:W1:Y:S01]  /*0040*/  LDCU UR6, c[0x0][0x390] ;  /* 0x00007200ff0677ac */ /* 0x000e620008000800 */
[----:B------:R-:W2:Y:S01]  /*0050*/  LDCU UR5, c[0x0][0x370] ;  /* 0x00006e00ff0577ac */ /* 0x000ea20008000800 */
[----:B0-----:R-:W-:Y:S01]  /*0060*/  IMAD R5, R5, UR4, R0 ;  /* 0x0000000405057c24 */ /* 0x001fe2000f8e0200 */
[----:B--2---:R-:W-:-:S04]  /*0070*/  UIMAD UR4, UR4, UR5, URZ ;  /* 0x00000005040472a4 */ /* 0x004fc8000f8e02ff */
[----:B-1----:R-:W-:-:S13]  /*0080*/  ISETP.GE.AND P0, PT, R5, UR6, PT ;  /* 0x0000000605007c0c */ /* 0x002fda000bf06270 */
[----:B------:R-:W-:Y:S05]  /*0090*/  @P0 EXIT ;  /* 0x000000000000094d */ /* 0x000fea0003800000 */
[----:B------:R-:W0:Y:S01]  /*00a0*/  LDC R4, c[0x0][0x390] ;  /* 0x0000e400ff047b82 */ /* 0x000e220000000800 */
[----:B------:R-:W1:Y:S01]  /*00b0*/  LDCU.64 UR6, c[0x0][0x358] ;  /* 0x00006b00ff0677ac */ /* 0x000e620008000a00 */
[----:B------:R-:W2:Y:S06]  /*00c0*/  LDCU UR5, c[0x0][0x38c] ;  /* 0x00007180ff0577ac */ /* 0x000eac0008000800 */
[----:B------:R-:W3:Y:S08]  /*00d0*/  LDC R0, c[0x0][0x388] ;  /* 0x0000e200ff007b82 */ /* 0x000ef00000000800 */
[----:B------:R-:W4:Y:S02]  /*00e0*/  LDC.64 R2, c[0x0][0x380] ;  /* 0x0000e000ff027b82 */ /* 0x000f240000000a00 */
.L_x_40:
[C---:B---3--:R-:W-:Y:S01]  /*00f0*/  LOP3.LUT R9, R5.reuse, R0, RZ, 0x3c, !PT ;  /* 0x0000000005097212 */ /* 0x048fe200078e3cff */
[----:B------:R-:W-:Y:S01]  /*0100*/  VIADD R13, R5, UR4 ;  /* 0x00000004050d7c36 */ /* 0x000fe20008000000 */
[----:B------:R-:W-:Y:S02]  /*0110*/  BSSY.RECONVERGENT B0, `(.L_x_32) ;  /* 0x000000d000007945 */ /* 0x000fe40003800200 */
[-C--:B0-----:R-:W-:Y:S02]  /*0120*/  ISETP.GE.AND P0, PT, R9, R4.reuse, PT ;  /* 0x000000040900720c */ /* 0x081fe40003f06270 */
[----:B------:R-:W-:Y:S02]  /*0130*/  ISETP.GE.AND P1, PT, R13, R4, PT ;  /* 0x000000040d00720c */ /* 0x000fe40003f26270 */
[----:B------:R-:W-:-:S13]  /*0140*/  ISETP.GE.OR P0, PT, R5, R9, P0 ;  /* 0x000000090500720c */ /* 0x000fda0000706670 */
[----:B------:R-:W-:Y:S05]  /*0150*/  @P0 BRA `(.L_x_33) ;  /* 0x0000000000200947 */ /* 0x000fea0003800000 */
[----:B----4-:R-:W-:-:S04]  /*0160*/  IMAD.WIDE R8, R9, 0x4, R2 ;  /* 0x0000000409087825 */ /* 0x010fc800078e0202 */
[C---:B------:R-:W-:Y:S01]  /*0170*/  IMAD.WIDE R6, R5.reuse, 0x4, R2 ;  /* 0x0000000405067825 */ /* 0x040fe200078e0202 */
[----:B-1----:R-:W3:Y:S04]  /*0180*/  LDG.E R10, desc[UR6][R8.64] ;  /* 0x00000006080a7981 */ /* 0x002ee8000c1e1900 */
[----:B------:R-:W3:Y:S01]  /*0190*/  LDG.E R11, desc[UR6][R6.64] ;  /* 0x00000006060b7981 */ /* 0x000ee2000c1e1900 */
[----:B--2---:R-:W-:-:S04]  /*01a0*/  LOP3.LUT P0, RZ, R5, UR5, RZ, 0xc0, !PT ;  /* 0x0000000505ff7c12 */ /* 0x004fc8000f80c0ff */
[----:B---3--:R-:W-:-:S13]  /*01b0*/  ISETP.GT.XOR P0, PT, R11, R10, P0 ;  /* 0x0000000a0b00720c */ /* 0x008fda0000704a70 */
[----:B------:R0:W-:Y:S04]  /*01c0*/  @P0 STG.E desc[UR6][R6.64], R10 ;  /* 0x0000000a06000986 */ /* 0x0001e8000c101906 */
[----:B------:R0:W-:Y:S02]  /*01d0*/  @P0 STG.E desc[UR6][R8.64], R11 ;  /* 0x0000000b08000986 */ /* 0x0001e4000c101906 */
.L_x_33:
[----:B-12---:R-:W-:Y:S05]  /*01e0*/  BSYNC.RECONVERGENT B0 ;  /* 0x0000000000007941 */ /* 0x006fea0003800200 */
.L_x_32:
[----:B------:R-:W-:Y:S05]  /*01f0*/  @P1 EXIT ;  /* 0x000000000000194d */ /* 0x000fea0003800000 */
[C---:B0-----:R-:W-:Y:S01]  /*0200*/  LOP3.LUT R9, R13.reuse, R0, RZ, 0x3c, !PT ;  /* 0x000000000d097212 */ /* 0x041fe200078e3cff */
[----:B------:R-:W-:Y:S01]  /*0210*/  VIADD R11, R13, UR4 ;  /* 0x000000040d0b7c36 */ /* 0x000fe20008000000 */
[----:B------:R-:W-:Y:S02]  /*0220*/  BSSY.RECONVERGENT B0, `(.L_x_34) ;  /* 0x000000d000007945 */ /* 0x000fe40003800200 */
[-C--:B------:R-:W-:Y:S02]  /*0230*/  ISETP.GE.AND P0, PT, R9, R4.reuse, PT ;  /* 0x000000040900720c */ /* 0x080fe40003f06270 */
[----:B------:R-:W-:Y:S02]  /*0240*/  ISETP.GE.AND P1, PT, R11, R4, PT ;  /* 0x000000040b00720c */ /* 0x000fe40003f26270 */
[----:B------:R-:W-:-:S13]  /*0250*/  ISETP.GE.OR P0, PT, R13, R9, P0 ;  /* 0x000000090d00720c */ /* 0x000fda0000706670 */
[----:B------:R-:W-:Y:S05]  /*0260*/  @P0 BRA `(.L_x_35) ;  /* 0x0000000000200947 */ /* 0x000fea0003800000 */
[----:B----4-:R-:W-:-:S04]  /*0270*/  IMAD.WIDE R8, R9, 0x4, R2 ;  /* 0x0000000409087825 */ /* 0x010fc800078e0202 */
[C---:B------:R-:W-:Y:S01]  /*0280*/  IMAD.WIDE R6, R13.reuse, 0x4, R2 ;  /* 0x000000040d067825 */ /* 0x040fe200078e0202 */
[----:B------:R-:W2:Y:S04]  /*0290*/  LDG.E R10, desc[UR6][R8.64] ;  /* 0x00000006080a7981 */ /* 0x000ea8000c1e1900 */
[----:B------:R-:W2:Y:S01]  /*02a0*/  LDG.E R5, desc[UR6][R6.64] ;  /* 0x0000000606057981 */ /* 0x000ea2000c1e1900 */
[----:B------:R-:W-:-:S04]  /*02b0*/  LOP3.LUT P0, RZ, R13, UR5, RZ, 0xc0, !PT ;  /* 0x000000050dff7c12 */ /* 0x000fc8000f80c0ff */
[----:B--2---:R-:W-:-:S13]  /*02c0*/  ISETP.GT.XOR P0, PT, R5, R10, P0 ;  /* 0x0000000a0500720c */ /* 0x004fda0000704a70 */
[----:B------:R0:W-:Y:S04]  /*02d0*/  @P0 STG.E desc[UR6][R6.64], R10 ;  /* 0x0000000a06000986 */ /* 0x0001e8000c101906 */
[----:B------:R0:W-:Y:S02]  /*02e0*/  @P0 STG.E desc[UR6][R8.64], R5 ;  /* 0x0000000508000986 */ /* 0x0001e4000c101906 */
.L_x_35:
[----:B------:R-:W-:Y:S05]  /*02f0*/  BSYNC.RECONVERGENT B0 ;  /* 0x0000000000007941 */ /* 0x000fea0003800200 */
.L_x_34:
        /* <DEDUP_REMOVED lines=16> */
.L_x_37:
[----:B------:R-:W-:Y:S05]  /*0400*/  BSYNC.RECONVERGENT B0 ;  /* 0x0000000000007941 */ /* 0x000fea0003800200 */
.L_x_36:
[----:B------:R-:W-:Y:S05]  /*0410*/  @P1 EXIT ;  /* 0x000000000000194d */ /* 0x000fea0003800000 */
[----:B0-----:R-:W-:Y:S01]  /*0420*/  LOP3.LUT R9, R13, R0, RZ, 0x3c, !PT ;  /* 0x000000000d097212 */ /* 0x001fe200078e3cff */
[----:B------:R-:W-:Y:S03]  /*0430*/  BSSY.RECONVERGENT B0, `(.L_x_38) ;  /* 0x000000c000007945 */ /* 0x000fe60003800200 */
[----:B------:R-:W-:-:S04]  /*0440*/  ISETP.GE.AND P0, PT, R9, R4, PT ;  /* 0x000000040900720c */ /* 0x000fc80003f06270 */
        /* <DEDUP_REMOVED lines=10> */
.L_x_39:
[----:B------:R-:W-:Y:S05]  /*04f0*/  BSYNC.RECONVERGENT B0 ;  /* 0x0000000000007941 */ /* 0x000fea0003800200 */
.L_x_38:
[----:B0-----:R-:W-:-:S05]  /*0500*/  VIADD R5, R13, UR4 ;  /* 0x000000040d057c36 */ /* 0x001fca0008000000 */
[----:B------:R-:W-:-:S13]  /*0510*/  ISETP.GE.AND P0, PT, R5, R4, PT ;  /* 0x000000040500720c */ /* 0x000fda0003f06270 */
[----:B------:R-:W-:Y:S05]  /*0520*/  @!P0 BRA `(.L_x_40) ;  /* 0xfffffff800f08947 */ /* 0x000fea000383ffff */
[----:B------:R-:W-:Y:S05]  /*0530*/  EXIT ;  /* 0x000000000000794d */ /* 0x000fea0003800000 */
.L_x_41:
        /* <DEDUP_REMOVED lines=12> */
.L_x_49:


//--------------------- .text._Z10PadWithMaxPiii  --------------------------
	.section	.text._Z10PadWithMaxPiii,"ax",@progbits
	.align	128
        .global         _Z10PadWithMaxPiii
        .type           _Z10PadWithMaxPiii,@function
        .size           _Z10PadWithMaxPiii,(.L_x_50 - _Z10PadWithMaxPiii)
        .other          _Z10PadWithMaxPiii,@"STO_CUDA_ENTRY STV_DEFAULT"
_Z10PadWithMaxPiii:
.text._Z10PadWithMaxPiii:
[----:B------:R-:W-:Y:S01]  /*0000*/  LDC R1, c[0x0][0x37c] ;  /* 0x0000df00ff017b82 */ /* 0x000fe20000000800 */
[----:B------:R-:W0:Y:S07]  /*0010*/  S2R R3, SR_TID.X ;  /* 0x0000000000037919 */ /* 0x000e2e0000002100 */
[----:B------:R-:W0:Y:S01]  /*0020*/  S2UR UR4, SR_CTAID.X ;  /* 0x00000000000479c3 */ /* 0x000e220000002500 */
[----:B------:R-:W1:Y:S07]  /*0030*/  LDCU.64 UR6, c[0x0][0x388] ;  /* 0x00007100ff0677ac */ /* 0x000e6e0008000a00 */
[----:B------:R-:W0:Y:S01]  /*0040*/  LDC R2, c[0x0][0x360] ;  /* 0x0000d800ff027b82 */ /* 0x000e220000000800 */
[----:B------:R-:W2:Y:S01]  /*0050*/  LDCU UR5, c[0x0][0x370] ;  /* 0x00006e00ff0577ac */ /* 0x000ea20008000800 */
[----:B0-----:R-:W-:-:S04]  /*0060*/  IMAD R0, R2, UR4, R3 ;  /* 0x0000000402007c24 */ /* 0x001fc8000f8e0203 */
[----:B-1----:R-:W-:Y:S02]  /*0070*/  VIADD R3, R0, UR6 ;  /* 0x0000000600037c36 */ /* 0x002fe40008000000 */
[----:B--2---:R-:W-:-:S03]  /*0080*/  IMAD R0, R2, UR5, RZ ;  /* 0x0000000502007c24 */ /* 0x004fc6000f8e02ff */
[----:B------:R-:W-:-:S13]  /*0090*/  ISETP.GE.AND P0, PT, R3, UR7, PT ;  /* 0x0000000703007c0c */ /* 0x000fda000bf06270 */
[----:B------:R-:W-:Y:S05]  /*00a0*/  @P0 EXIT ;  /* 0x000000000000094d */ /* 0x000fea0003800000 */
[----:B------:R-:W0:Y:S01]  /*00b0*/  I2F.U32.RP R8, R0 ;  /* 0x0000000000087306 */ /* 0x000e220000209000 */
[C---:B------:R-:W-:Y:S01]  /*00c0*/  IMAD.IADD R2, R0.reuse, 0x1, R3 ;  /* 0x0000000100027824 */ /* 0x040fe200078e0203 */
[----:B------:R-:W-:Y:S01]  /*00d0*/  IADD3 R9, PT, PT, RZ, -R0, RZ ;  /* 0x80000000ff097210 */ /* 0x000fe20007ffe0ff */
[----:B------:R-:W1:Y:S01]  /*00e0*/  LDCU.64 UR4, c[0x0][0x358] ;  /* 0x00006b00ff0477ac */ /* 0x000e620008000a00 */
[----:B------:R-:W-:Y:S01]  /*00f0*/  ISETP.NE.U32.AND P2, PT, R0, RZ, PT ;  /* 0x000000ff0000720c */ /* 0x000fe20003f45070 */
[----:B------:R-:W-:Y:S01]  /*0100*/  BSSY.RECONVERGENT B0, `(.L_x_42) ;  /* 0x0000024000007945 */ /* 0x000fe20003800200 */
[C---:B------:R-:W-:Y:S02]  /*0110*/  ISETP.GE.AND P0, PT, R2.reuse, UR7, PT ;  /* 0x0000000702007c0c */ /* 0x040fe4000bf06270 */
[----:B------:R-:W-:Y:S02]  /*0120*/  VIMNMX R7, PT, PT, R2, UR7, !PT ;  /* 0x0000000702077c48 */ /* 0x000fe4000ffe0100 */
[----:B------:R-:W-:-:S04]  /*0130*/  SEL R6, RZ, 0x1, P0 ;  /* 0x00000001ff067807 */ /* 0x000fc80000000000 */
[----:B------:R-:W-:Y:S01]  /*0140*/  IADD3 R7, PT, PT, R7, -R2, -R6 ;  /* 0x8000000207077210 */ /* 0x000fe20007ffe806 */
[----:B0-----:R-:W0:Y:S02]  /*0150*/  MUFU.RCP R8, R8 ;  /* 0x0000000800087308 */ /* 0x001e240000001000 */
[----:B0-----:R-:W-:-:S06]  /*0160*/  VIADD R4, R8, 0xffffffe ;  /* 0x0ffffffe08047836 */ /* 0x001fcc0000000000 */
[----:B------:R0:W2:Y:S02]  /*0170*/  F2I.FTZ.U32.TRUNC.NTZ R5, R4 ;  /* 0x0000000400057305 */ /* 0x0000a4000021f000 */
[----:B0-----:R-:W-:Y:S02]  /*0180*/  HFMA2 R4, -RZ, RZ, 0, 0 ;  /* 0x00000000ff047431 */ /* 0x001fe400000001ff */
[----:B--2---:R-:W-:-:S04]  /*0190*/  IMAD R9, R9, R5, RZ ;  /* 0x0000000509097224 */ /* 0x004fc800078e02ff */
[----:B------:R-:W-:-:S06]  /*01a0*/  IMAD.HI.U32 R8, R5, R9, R4 ;  /* 0x0000000905087227 */ /* 0x000fcc00078e0004 */
[----:B------:R-:W-:-:S04]  /*01b0*/  IMAD.HI.U32 R5, R8, R7, RZ ;  /* 0x0000000708057227 */ /* 0x000fc800078e00ff */
[----:B------:R-:W-:-:S04]  /*01c0*/  IMAD.MOV R2, RZ, RZ, -R5 ;  /* 0x000000ffff027224 */ /* 0x000fc800078e0a05 */
[----:B------:R-:W-:-:S05]  /*01d0*/  IMAD R7, R0, R2, R7 ;  /* 0x0000000200077224 */ /* 0x000fca00078e0207 */
[----:B------:R-:W-:-:S13]  /*01e0*/  ISETP.GE.U32.AND P0, PT, R7, R0, PT ;  /* 0x000000000700720c */ /* 0x000fda0003f06070 */
[----:B------:R-:W-:Y:S01]  /*01f0*/  @P0 IADD3 R7, PT, PT, -R0, R7, RZ ;  /* 0x0000000700070210 */ /* 0x000fe20007ffe1ff */
[----:B------:R-:W-:-:S03]  /*0200*/  @P0 VIADD R5, R5, 0x1 ;  /* 0x0000000105050836 */ /* 0x000fc60000000000 */
[----:B------:R-:W-:-:S13]  /*0210*/  ISETP.GE.U32.AND P1, PT, R7, R0, PT ;  /* 0x000000000700720c */ /* 0x000fda0003f26070 */
[----:B------:R-:W-:Y:S02]  /*0220*/  @P1 IADD3 R5, PT, PT, R5, 0x1, RZ ;  /* 0x0000000105051810 */ /* 0x000fe40007ffe0ff */
[----:B------:R-:W-:-:S05]  /*0230*/  @!P2 LOP3.LUT R5, RZ, R0, RZ, 0x33, !PT ;  /* 0x00000000ff05a212 */ /* 0x000fca00078e33ff */
[----:B------:R-:W-:-:S05]  /*0240*/  IMAD.IADD R2, R6, 0x1, R5 ;  /* 0x0000000106027824 */ /* 0x000fca00078e0205 */
[C---:B------:R-:W-:Y:S02]  /*0250*/  LOP3.LUT R4, R2.reuse, 0x3, RZ, 0xc0, !PT ;  /* 0x0000000302047812 */ /* 0x040fe400078ec0ff */
[----:B------:R-:W-:Y:S02]  /*0260*/  ISETP.GE.U32.AND P1, PT, R2, 0x3, PT ;  /* 0x000000030200780c */ /* 0x000fe40003f26070 */
[----:B------:R-:W-:-:S13]  /*0270*/  ISETP.NE.AND P0, PT, R4, 0x3, PT ;  /* 0x000000030400780c */ /* 0x000fda0003f05270 */
[----:B-1----:R-:W-:Y:S05]  /*0280*/  @!P0 BRA `(.L_x_43) ;  /* 0x00000000002c8947 */ /* 0x002fea0003800000 */
[----:B------:R-:W0:Y:S01]  /*0290*/  LDC.64 R6, c[0x0][0x380] ;  /* 0x0000e000ff067b82 */ /* 0x000e220000000a00 */
[----:B------:R-:W-:Y:S01]  /*02a0*/  IADD3 R2, PT, PT, R2, 0x1, RZ ;  /* 0x0000000102027810 */ /* 0x000fe20007ffe0ff */
[----:B------:R-:W-:-:S03]  /*02b0*/  IMAD.MOV.U32 R9, RZ, RZ, 0x7fffffff ;  /* 0x7fffffffff097424 */ /* 0x000fc600078e00ff */
[----:B------:R-:W-:-:S04]  /*02c0*/  LOP3.LUT R2, R2, 0x3, RZ, 0xc0, !PT ;  /* 0x0000000302027812 */ /* 0x000fc800078ec0ff */
[----:B------:R-:W-:-:S07]  /*02d0*/  IADD3 R2, PT, PT, -R2, RZ, RZ ;  /* 0x000000ff02027210 */ /* 0x000fce0007ffe1ff */
.L_x_44:
[----:B0-----:R-:W-:Y:S01]  /*02e0*/  IMAD.WIDE R4, R3, 0x4, R6 ;  /* 0x0000000403047825 */ /* 0x001fe200078e0206 */
[----:B------:R-:W-:-:S03]  /*02f0*/  IADD3 R3, PT, PT, R0, R3, RZ ;  /* 0x0000000300037210 */ /* 0x000fc60007ffe0ff */
[----:B------:R-:W-:Y:S01]  /*0300*/  VIADD R2, R2, 0x1 ;  /* 0x0000000102027836 */ /* 0x000fe20000000000 */
[----:B------:R1:W-:Y:S04]  /*0310*/  STG.E desc[UR4][R4.64], R9 ;  /* 0x0000000904007986 */ /* 0x0003e8000c101904 */
[----:B------:R-:W-:-:S13]  /*0320*/  ISETP.NE.AND P0, PT, R2, RZ, PT ;  /* 0x000000ff0200720c */ /* 0x000fda0003f05270 */
[----:B-1----:R-:W-:Y:S05]  /*0330*/  @P0 BRA `(.L_x_44) ;  /* 0xfffffffc00e80947 */ /* 0x002fea000383ffff */
.L_x_43:
[----:B------:R-:W-:Y:S05]  /*0340*/  BSYNC.RECONVERGENT B0 ;  /* 0x0000000000007941 */ /* 0x000fea0003800200 */
.L_x_42:
[----:B------:R-:W-:Y:S05]  /*0350*/  @!P1 EXIT ;  /* 0x000000000000994d */ /* 0x000fea0003800000 */
[----:B------:R-:W0:Y:S01]  /*0360*/  LDC.64 R10, c[0x0][0x380] ;  /* 0x0000e000ff0a7b82 */ /* 0x000e220000000a00 */
[----:B------:R-:W-:-:S07]  /*0370*/  IMAD.MOV.U32 R15, RZ, RZ, 0x7fffffff ;  /* 0x7fffffffff0f7424 */ /* 0x000fce00078e00ff */
.L_x_45:
[----:B01----:R-:W-:Y:S01]  /*0380*/  IMAD.WIDE R12, R3, 0x4, R10 ;  /* 0x00000004030c7825 */ /* 0x003fe200078e020a */
[----:B------:R-:W-:-:S04]  /*0390*/  LEA R3, R0, R3, 0x2 ;  /* 0x0000000300037211 */ /* 0x000fc800078e10ff */
[----:B------:R1:W-:Y:S01]  /*03a0*/  STG.E desc[UR4][R12.64], R15 ;  /* 0x0000000f0c007986 */ /* 0x0003e2000c101904 */
[----:B------:R-:W-:Y:S01]  /*03b0*/  IMAD.WIDE R4, R0, 0x4, R12 ;  /* 0x0000000400047825 */ /* 0x000fe200078e020c */
[----:B------:R-:W-:-:S04]  /*03c0*/  ISETP.GE.AND P0, PT, R3, UR7, PT ;  /* 0x0000000703007c0c */ /* 0x000fc8000bf06270 */
[----:B------:R1:W-:Y:S01]  /*03d0*/  STG.E desc[UR4][R4.64], R15 ;  /* 0x0000000f04007986 */ /* 0x0003e2000c101904 */
[----:B------:R-:W-:-:S05]  /*03e0*/  IMAD.WIDE R6, R0, 0x4, R4 ;  /* 0x0000000400067825 */ /* 0x000fca00078e0204 */
[----:B------:R1:W-:Y:S01]  /*03f0*/  STG.E desc[UR4][R6.64], R15 ;  /* 0x0000000f06007986 */ /* 0x0003e2000c101904 */
[----:B------:R-:W-:-:S05]  /*0400*/  IMAD.WIDE R8, R0, 0x4, R6 ;  /* 0x0000000400087825 */ /* 0x000fca00078e0206 */
[----:B------:R1:W-:Y:S01]  /*0410*/  STG.E desc[UR4][R8.64], R15 ;  /* 0x0000000f08007986 */ /* 0x0003e2000c101904 */
[----:B------:R-:W-:Y:S05]  /*0420*/  @!P0 BRA `(.L_x_45) ;  /* 0xfffffffc00d48947 */ /* 0x000fea000383ffff */
[----:B------:R-:W-:Y:S05]  /*0430*/  EXIT ;  /* 0x000000000000794d */ /* 0x000fea0003800000 */
.L_x_46:
        /* <DEDUP_REMOVED lines=12> */
.L_x_50:


//--------------------- .nv.shared._Z29BitonicSort_shared_batched_8xPiii --------------------------
	.section	.nv.shared._Z29BitonicSort_shared_batched_8xPiii,"aw",@nobits
	.sectionflags	@""
	.align	16
	.zero		1024


//--------------------- .nv.shared.reserved.0     --------------------------
	.section	.nv.shared.reserved.0,"aw",@nobits
	.weak		__nv_reservedSMEM_offset_0_alias
	.size		__nv_reservedSMEM_offset_0_alias, 0, 64
	.other		__nv_reservedSMEM_offset_0_alias,@"STO_CUDA_RESERVED_SHARED STV_DEFAULT"
__nv_reservedSMEM_offset_0_alias:
	.zero		0
	.zero		64


//--------------------- .nv.shared._Z29BitonicSort_shared_batched_4xPiii --------------------------
	.section	.nv.shared._Z29BitonicSort_shared_batched_4xPiii,"aw",@nobits
	.sectionflags	@""
	.align	16
	.zero		1024


//--------------------- .nv.shared._Z18BitonicSort_globalPiiii --------------------------
	.section	.nv.shared._Z18BitonicSort_globalPiiii,"aw",@nobits
	.sectionflags	@""
	.align	16
	.zero		1024


//--------------------- .nv.shared._Z10PadWithMaxPiii --------------------------
	.section	.nv.shared._Z10PadWithMaxPiii,"aw",@nobits
	.sectionflags	@""
	.align	16
	.zero		1024


//--------------------- .nv.constant0._Z29BitonicSort_shared_batched_8xPiii --------------------------
	.section	.nv.constant0._Z29BitonicSort_shared_batched_8xPiii,"a",@progbits
	.sectionflags	@""
	.align	4
.nv.constant0._Z29BitonicSort_shared_batched_8xPiii:
	.zero		912


//--------------------- .nv.constant0._Z29BitonicSort_shared_batched_4xPiii --------------------------
	.section	.nv.constant0._Z29BitonicSort_shared_batched_4xPiii,"a",@progbits
	.sectionflags	@""
	.align	4
.nv.constant0._Z29BitonicSort_shared_batched_4xPiii:
	.zero		912


//--------------------- .nv.constant0._Z18BitonicSort_globalPiiii --------------------------
	.section	.nv.constant0._Z18BitonicSort_globalPiiii,"a",@progbits
	.sectionflags	@""
	.align	4
.nv.constant0._Z18BitonicSort_globalPiiii:
	.zero		916


//--------------------- .nv.constant0._Z10PadWithMaxPiii --------------------------
	.section	.nv.constant0._Z10PadWithMaxPiii,"a",@progbits
	.sectionflags	@""
	.align	4
.nv.constant0._Z10PadWithMaxPiii:
	.zero		912


//--------------------- SYMBOLS --------------------------

	.type		.nv.reservedSmem.offset0,@object
	.size		.nv.reservedSmem.offset0,0x4
	.type		.nv.reservedSmem.cap,@object
	.size		.nv.reservedSmem.cap,0x4
